	.headerflags	@"EF_CUDA_TEXMODE_UNIFIED EF_CUDA_64BIT_ADDRESS EF_CUDA_ACCELERATORS EF_CUDA_SM90 EF_CUDA_VIRTUAL_SM(EF_CUDA_SM90)"
	.elftype	@"ET_EXEC"


//--------------------- .nv.info                  --------------------------
	.section	.nv.info,"",@"SHT_CUDA_INFO"
	.align	4


	//----- nvinfo : EIATTR_REGCOUNT
	.align		4
        /*0000*/ 	.byte	0x04, 0x2f
        /*0002*/ 	.short	(.L_1 - .L_0)
	.align		4
.L_0:
        /*0004*/ 	.word	index@(triton_per_fused_native_group_norm_7)
        /*0008*/ 	.word	0x00000028


	//----- nvinfo : EIATTR_MIN_STACK_SIZE
	.align		4
.L_1:
        /*000c*/ 	.byte	0x04, 0x12
        /*000e*/ 	.short	(.L_3 - .L_2)
	.align		4
.L_2:
        /*0010*/ 	.word	index@(triton_per_fused_native_group_norm_7)
        /*0014*/ 	.word	0x00000000


	//----- nvinfo : EIATTR_FRAME_SIZE
	.align		4
.L_3:
        /*0018*/ 	.byte	0x04, 0x11
        /*001a*/ 	.short	(.L_5 - .L_4)
	.align		4
.L_4:
        /*001c*/ 	.word	index@(triton_per_fused_native_group_norm_7)
        /*0020*/ 	.word	0x00000000


	//----- nvinfo : EIATTR_MIN_STACK_SIZE
	.align		4
.L_5:
        /*0024*/ 	.byte	0x04, 0x12
        /*0026*/ 	.short	(.L_7 - .L_6)
	.align		4
.L_6:
        /*0028*/ 	.word	index@(triton_per_fused_native_group_norm_7)
        /*002c*/ 	.word	0x00000000
.L_7:


//--------------------- .nv.info.triton_per_fused_native_group_norm_7 --------------------------
	.section	.nv.info.triton_per_fused_native_group_norm_7,"",@"SHT_CUDA_INFO"
	.sectionflags	@""
	.align	4


	//----- nvinfo : EIATTR_CUDA_API_VERSION
	.align		4
        /*0000*/ 	.byte	0x04, 0x37
        /*0002*/ 	.short	(.L_9 - .L_8)
.L_8:
        /*0004*/ 	.word	0x0000007c


	//----- nvinfo : EIATTR_KPARAM_INFO
	.align		4
.L_9:
        /*0008*/ 	.byte	0x04, 0x17
        /*000a*/ 	.short	(.L_11 - .L_10)
.L_10:
        /*000c*/ 	.word	0x00000000
        /*0010*/ 	.short	0x0007
        /*0012*/ 	.short	0x0034
        /*0014*/ 	.byte	0x00, 0xf0, 0x11, 0x00


	//----- nvinfo : EIATTR_KPARAM_INFO
	.align		4
.L_11:
        /*0018*/ 	.byte	0x04, 0x17
        /*001a*/ 	.short	(.L_13 - .L_12)
.L_12:
        /*001c*/ 	.word	0x00000000
        /*0020*/ 	.short	0x0006
        /*0022*/ 	.short	0x0030
        /*0024*/ 	.byte	0x00, 0xf0, 0x11, 0x00


	//----- nvinfo : EIATTR_KPARAM_INFO
	.align		4
.L_13:
        /*0028*/ 	.byte	0x04, 0x17
        /*002a*/ 	.short	(.L_15 - .L_14)
.L_14:
        /*002c*/ 	.word	0x00000000
        /*0030*/ 	.short	0x0005
        /*0032*/ 	.short	0x0028
        /*0034*/ 	.byte	0x00, 0xf4, 0x21, 0x00


	//----- nvinfo : EIATTR_KPARAM_INFO
	.align		4
.L_15:
        /*0038*/ 	.byte	0x04, 0x17
        /*003a*/ 	.short	(.L_17 - .L_16)
.L_16:
        /*003c*/ 	.word	0x00000000
        /*0040*/ 	.short	0x0004
        /*0042*/ 	.short	0x0020
        /*0044*/ 	.byte	0x00, 0xf4, 0x21, 0x00


	//----- nvinfo : EIATTR_KPARAM_INFO
	.align		4
.L_17:
        /*0048*/ 	.byte	0x04, 0x17
        /*004a*/ 	.short	(.L_19 - .L_18)
.L_18:
        /*004c*/ 	.word	0x00000000
        /*0050*/ 	.short	0x0003
        /*0052*/ 	.short	0x0018
        /*0054*/ 	.byte	0x00, 0xf4, 0x21, 0x00


	//----- nvinfo : EIATTR_KPARAM_INFO
	.align		4
.L_19:
        /*0058*/ 	.byte	0x04, 0x17
        /*005a*/ 	.short	(.L_21 - .L_20)
.L_20:
        /*005c*/ 	.word	0x00000000
        /*0060*/ 	.short	0x0002
        /*0062*/ 	.short	0x0010
        /*0064*/ 	.byte	0x00, 0xf4, 0x21, 0x00


	//----- nvinfo : EIATTR_KPARAM_INFO
	.align		4
.L_21:
        /*0068*/ 	.byte	0x04, 0x17
        /*006a*/ 	.short	(.L_23 - .L_22)
.L_22:
        /*006c*/ 	.word	0x00000000
        /*0070*/ 	.short	0x0001
        /*0072*/ 	.short	0x0008
        /*0074*/ 	.byte	0x00, 0xf4, 0x21, 0x00


	//----- nvinfo : EIATTR_KPARAM_INFO
	.align		4
.L_23:
        /*0078*/ 	.byte	0x04, 0x17
        /*007a*/ 	.short	(.L_25 - .L_24)
.L_24:
        /*007c*/ 	.word	0x00000000
        /*0080*/ 	.short	0x0000
        /*0082*/ 	.short	0x0000
        /*0084*/ 	.byte	0x00, 0xf4, 0x21, 0x00


	//----- nvinfo : EIATTR_SPARSE_MMA_MASK
	.align		4
.L_25:
        /*0088*/ 	.byte	0x03, 0x50
        /*008a*/ 	.short	0x0000


	//----- nvinfo : EIATTR_MAXREG_COUNT
	.align		4
        /*008c*/ 	.byte	0x03, 0x1b
        /*008e*/ 	.short	0x00ff


	//----- nvinfo : EIATTR_COOP_GROUP_MASK_REGIDS
	.align		4
        /*0090*/ 	.byte	0x04, 0x29
        /*0092*/ 	.short	(.L_27 - .L_26)


	//   ....[0]....
.L_26:
        /*0094*/ 	.word	0xffffffff


	//   ....[1]....
        /*0098*/ 	.word	0xffffffff


	//   ....[2]....
        /*009c*/ 	.word	0xffffffff


	//   ....[3]....
        /*00a0*/ 	.word	0xffffffff


	//   ....[4]....
        /*00a4*/ 	.word	0xffffffff


	//   ....[5]....
        /*00a8*/ 	.word	0xffffffff


	//   ....[6]....
        /*00ac*/ 	.word	0xffffffff


	//   ....[7]....
        /*00b0*/ 	.word	0xffffffff


	//   ....[8]....
        /*00b4*/ 	.word	0xffffffff


	//   ....[9]....
        /*00b8*/ 	.word	0xffffffff


	//   ....[10]....
        /*00bc*/ 	.word	0xffffffff


	//   ....[11]....
        /*00c0*/ 	.word	0xffffffff


	//   ....[12]....
        /*00c4*/ 	.word	0xffffffff


	//   ....[13]....
        /*00c8*/ 	.word	0xffffffff


	//   ....[14]....
        /*00cc*/ 	.word	0xffffffff


	//   ....[15]....
        /*00d0*/ 	.word	0xffffffff


	//   ....[16]....
        /*00d4*/ 	.word	0xffffffff


	//   ....[17]....
        /*00d8*/ 	.word	0xffffffff


	//   ....[18]....
        /*00dc*/ 	.word	0xffffffff


	//   ....[19]....
        /*00e0*/ 	.word	0xffffffff


	//   ....[20]....
        /*00e4*/ 	.word	0xffffffff


	//   ....[21]....
        /*00e8*/ 	.word	0xffffffff


	//   ....[22]....
        /*00ec*/ 	.word	0xffffffff


	//   ....[23]....
        /*00f0*/ 	.word	0xffffffff


	//   ....[24]....
        /*00f4*/ 	.word	0xffffffff


	//   ....[25]....
        /*00f8*/ 	.word	0xffffffff


	//   ....[26]....
        /*00fc*/ 	.word	0xffffffff


	//   ....[27]....
        /*0100*/ 	.word	0xffffffff


	//   ....[28]....
        /*0104*/ 	.word	0xffffffff


	//   ....[29]....
        /*0108*/ 	.word	0xffffffff


	//   ....[30]....
        /*010c*/ 	.word	0xffffffff


	//   ....[31]....
        /*0110*/ 	.word	0xffffffff


	//   ....[32]....
        /*0114*/ 	.word	0xffffffff


	//----- nvinfo : EIATTR_COOP_GROUP_INSTR_OFFSETS
	.align		4
.L_27:
        /*0118*/ 	.byte	0x04, 0x28
        /*011a*/ 	.short	(.L_29 - .L_28)


	//   ....[0]....
.L_28:
        /*011c*/ 	.word	0x00000850


	//   ....[1]....
        /*0120*/ 	.word	0x00000880


	//   ....[2]....
        /*0124*/ 	.word	0x000008c0


	//   ....[3]....
        /*0128*/ 	.word	0x00000b70


	//   ....[4]....
        /*012c*/ 	.word	0x00000ba0


	//   ....[5]....
        /*0130*/ 	.word	0x00000bc0


	//   ....[6]....
        /*0134*/ 	.word	0x00000bd0


	//   ....[7]....
        /*0138*/ 	.word	0x00000c00


	//   ....[8]....
        /*013c*/ 	.word	0x00000c10


	//   ....[9]....
        /*0140*/ 	.word	0x00000c20


	//   ....[10]....
        /*0144*/ 	.word	0x00000dd0


	//   ....[11]....
        /*0148*/ 	.word	0x00000e40


	//   ....[12]....
        /*014c*/ 	.word	0x00000ea0


	//   ....[13]....
        /*0150*/ 	.word	0x00000f20


	//   ....[14]....
        /*0154*/ 	.word	0x00001130


	//   ....[15]....
        /*0158*/ 	.word	0x00001200


	//   ....[16]....
        /*015c*/ 	.word	0x00001260


	//   ....[17]....
        /*0160*/ 	.word	0x000012f0


	//   ....[18]....
        /*0164*/ 	.word	0x00001360


	//   ....[19]....
        /*0168*/ 	.word	0x000013b0


	//   ....[20]....
        /*016c*/ 	.word	0x000013d0


	//   ....[21]....
        /*0170*/ 	.word	0x000013f0


	//   ....[22]....
        /*0174*/ 	.word	0x00001400


	//   ....[23]....
        /*0178*/ 	.word	0x00001410


	//   ....[24]....
        /*017c*/ 	.word	0x00001660


	//   ....[25]....
        /*0180*/ 	.word	0x00001670


	//   ....[26]....
        /*0184*/ 	.word	0x000016a0


	//   ....[27]....
        /*0188*/ 	.word	0x000016e0


	//   ....[28]....
        /*018c*/ 	.word	0x00001820


	//   ....[29]....
        /*0190*/ 	.word	0x00001830


	//   ....[30]....
        /*0194*/ 	.word	0x00001850


	//   ....[31]....
        /*0198*/ 	.word	0x00001940


	//   ....[32]....
        /*019c*/ 	.word	0x00001980


	//----- nvinfo : EIATTR_EXIT_INSTR_OFFSETS
	.align		4
.L_29:
        /*01a0*/ 	.byte	0x04, 0x1c
        /*01a2*/ 	.short	(.L_31 - .L_30)


	//   ....[0]....
.L_30:
        /*01a4*/ 	.word	0x00001cf0


	//   ....[1]....
        /*01a8*/ 	.word	0x00001d40


	//----- nvinfo : EIATTR_REQNTID
	.align		4
.L_31:
        /*01ac*/ 	.byte	0x04, 0x10
        /*01ae*/ 	.short	(.L_33 - .L_32)
.L_32:
        /*01b0*/ 	.word	0x00000100
        /*01b4*/ 	.word	0x00000001
        /*01b8*/ 	.word	0x00000001


	//----- nvinfo : EIATTR_CBANK_PARAM_SIZE
	.align		4
.L_33:
        /*01bc*/ 	.byte	0x03, 0x19
        /*01be*/ 	.short	0x0038


	//----- nvinfo : EIATTR_PARAM_CBANK
	.align		4
        /*01c0*/ 	.byte	0x04, 0x0a
        /*01c2*/ 	.short	(.L_35 - .L_34)
	.align		4
.L_34:
        /*01c4*/ 	.word	index@(.nv.constant0.triton_per_fused_native_group_norm_7)
        /*01c8*/ 	.short	0x0210
        /*01ca*/ 	.short	0x0038


	//----- nvinfo : EIATTR_SW_WAR
	.align		4
.L_35:
        /*01cc*/ 	.byte	0x04, 0x36
        /*01ce*/ 	.short	(.L_37 - .L_36)
.L_36:
        /*01d0*/ 	.word	0x00000008
.L_37:


//--------------------- .nv.callgraph             --------------------------
	.section	.nv.callgraph,"",@"SHT_CUDA_CALLGRAPH"
	.align	4
	.sectionentsize	8
	.align		4
        /*0000*/ 	.word	0x00000000
	.align		4
        /*0004*/ 	.word	0xffffffff
	.align		4
        /*0008*/ 	.word	0x00000000
	.align		4
        /*000c*/ 	.word	0xfffffffe
	.align		4
        /*0010*/ 	.word	0x00000000
	.align		4
        /*0014*/ 	.word	0xfffffffd
	.align		4
        /*0018*/ 	.word	0x00000000
	.align		4
        /*001c*/ 	.word	0xfffffffc


//--------------------- .text.triton_per_fused_native_group_norm_7 --------------------------
	.section	.text.triton_per_fused_native_group_norm_7,"ax",@progbits
	.sectionflags	@"SHF_BARRIERS=1"
	.align	128
        .global         triton_per_fused_native_group_norm_7
        .type           triton_per_fused_native_group_norm_7,@function
        .size           triton_per_fused_native_group_norm_7,(.L_x_1 - triton_per_fused_native_group_norm_7)
        .other          triton_per_fused_native_group_norm_7,@"STO_CUDA_ENTRY STV_DEFAULT"
triton_per_fused_native_group_norm_7:
.text.triton_per_fused_native_group_norm_7:
[----:B------:R-:W0:Y:S01]  /*0000*/  LDC R1, c[0x0][0x28] ;  /* 0x00000a00ff017b82 */ /* 0x000e220000000800 */
[----:B------:R-:W1:Y:S07]  /*0010*/  S2R R29, SR_CTAID.X ;  /* 0x00000000001d7919 */ /* 0x000e6e0000002500 */
[----:B------:R-:W2:Y:S01]  /*0020*/  LDC.64 R16, c[0x0][0x220] ;  /* 0x00008800ff107b82 */ /* 0x000ea20000000a00 */
[----:B------:R-:W-:Y:S02]  /*0030*/  CS2R R8, SRZ ;  /* 0x0000000000087805 */ /* 0x000fe4000001ff00 */
[----:B------:R-:W-:Y:S01]  /*0040*/  CS2R R10, SRZ ;  /* 0x00000000000a7805 */ /* 0x000fe2000001ff00 */
[----:B------:R-:W3:Y:S01]  /*0050*/  S2R R0, SR_TID.X ;  /* 0x0000000000007919 */ /* 0x000ee20000002100 */
[----:B------:R-:W-:-:S02]  /*0060*/  CS2R R12, SRZ ;  /* 0x00000000000c7805 */ /* 0x000fc4000001ff00 */
[----:B------:R-:W-:Y:S01]  /*0070*/  CS2R R14, SRZ ;  /* 0x00000000000e7805 */ /* 0x000fe2000001ff00 */
[----:B------:R-:W-:Y:S01]  /*0080*/  ULDC.64 UR6, c[0x0][0x208] ;  /* 0x0000820000067ab9 */ /* 0x000fe20000000a00 */
[----:B-1----:R-:W-:Y:S02]  /*0090*/  SHF.L.U32 R29, R29, 0x5, RZ ;  /* 0x000000051d1d7819 */ /* 0x002fe400000006ff */
[----:B---3--:R-:W-:-:S04]  /*00a0*/  SHF.L.U32 R32, R0, 0x2, RZ ;  /* 0x0000000200207819 */ /* 0x008fc800000006ff */
[----:B------:R-:W-:-:S04]  /*00b0*/  LOP3.LUT R4, R29, 0x1c, R32, 0xf8, !PT ;  /* 0x0000001c1d047812 */ /* 0x000fc800078ef820 */
[----:B------:R-:W-:Y:S02]  /*00c0*/  SHF.R.S32.HI R3, RZ, 0x1f, R4 ;  /* 0x0000001fff037819 */ /* 0x000fe40000011404 */
[----:B------:R-:W-:Y:S02]  /*00d0*/  ISETP.GE.AND P0, PT, R4, 0x100, PT ;  /* 0x000001000400780c */ /* 0x000fe40003f06270 */
[----:B------:R-:W-:Y:S02]  /*00e0*/  LEA.HI R5, R3, R4, RZ, 0x6 ;  /* 0x0000000403057211 */ /* 0x000fe400078f30ff */
[----:B------:R-:W1:Y:S02]  /*00f0*/  LDC.64 R2, c[0x0][0x218] ;  /* 0x00008600ff027b82 */ /* 0x000e640000000a00 */
[C---:B------:R-:W-:Y:S02]  /*0100*/  SHF.L.U32 R6, R5.reuse, 0x6, RZ ;  /* 0x0000000605067819 */ /* 0x040fe400000006ff */
[----:B------:R-:W-:-:S02]  /*0110*/  LOP3.LUT R5, R5, 0xffffffc0, RZ, 0xc0, !PT ;  /* 0xffffffc005057812 */ /* 0x000fc400078ec0ff */
[----:B------:R-:W-:Y:S02]  /*0120*/  LOP3.LUT R7, R6, 0xfffff000, RZ, 0xc0, !PT ;  /* 0xfffff00006077812 */ /* 0x000fe400078ec0ff */
[----:B------:R-:W-:Y:S02]  /*0130*/  SHF.L.U32 R6, R0, 0x3, RZ ;  /* 0x0000000300067819 */ /* 0x000fe400000006ff */
[----:B------:R-:W-:Y:S02]  /*0140*/  IADD3 R5, R7, R4, -R5 ;  /* 0x0000000407057210 */ /* 0x000fe40007ffe805 */
[----:B------:R-:W-:-:S04]  /*0150*/  LOP3.LUT R6, R6, 0x7c0, RZ, 0xc0, !PT ;  /* 0x000007c006067812 */ /* 0x000fc800078ec0ff */
[----:B------:R-:W-:Y:S02]  /*0160*/  IADD3 R35, R6, R5, RZ ;  /* 0x0000000506237210 */ /* 0x000fe40007ffe0ff */
[----:B------:R-:W-:Y:S02]  /*0170*/  CS2R R4, SRZ ;  /* 0x0000000000047805 */ /* 0x000fe4000001ff00 */
[----:B------:R-:W-:Y:S02]  /*0180*/  CS2R R6, SRZ ;  /* 0x0000000000067805 */ /* 0x000fe4000001ff00 */
[----:B------:R-:W-:Y:S01]  /*0190*/  IADD3 R25, R35, 0x800, RZ ;  /* 0x0000080023197810 */ /* 0x000fe20007ffe0ff */
[----:B--2---:R-:W-:-:S04]  /*01a0*/  IMAD.WIDE R22, R35, 0x4, R16 ;  /* 0x0000000423167825 */ /* 0x004fc800078e0210 */
[----:B------:R-:W-:Y:S01]  /*01b0*/  IMAD.WIDE R36, R25, 0x4, R16 ;  /* 0x0000000419247825 */ /* 0x000fe200078e0210 */
[----:B------:R-:W2:Y:S03]  /*01c0*/  @!P0 LDG.E.128 R8, desc[UR6][R22.64] ;  /* 0x0000000616088981 */ /* 0x000ea6000c1e1d00 */
[--C-:B-1----:R-:W-:Y:S01]  /*01d0*/  IMAD.WIDE R26, R35, 0x4, R2.reuse ;  /* 0x00000004231a7825 */ /* 0x102fe200078e0202 */
[----:B------:R1:W3:Y:S01]  /*01e0*/  @!P0 LDG.E.128 R12, desc[UR6][R36.64] ;  /* 0x00000006240c8981 */ /* 0x0002e2000c1e1d00 */
[----:B------:R-:W-:Y:S02]  /*01f0*/  CS2R R16, SRZ ;  /* 0x0000000000107805 */ /* 0x000fe4000001ff00 */
[----:B------:R-:W-:Y:S01]  /*0200*/  CS2R R18, SRZ ;  /* 0x0000000000127805 */ /* 0x000fe2000001ff00 */
[----:B------:R4:W5:Y:S01]  /*0210*/  @!P0 LDG.E.128 R4, desc[UR6][R26.64] ;  /* 0x000000061a048981 */ /* 0x000962000c1e1d00 */
[----:B-1----:R-:W-:-:S02]  /*0220*/  IMAD.WIDE R36, R25, 0x4, R2 ;  /* 0x0000000419247825 */ /* 0x002fc400078e0202 */
[----:B------:R-:W1:Y:S03]  /*0230*/  LDC.64 R2, c[0x0][0x210] ;  /* 0x00008400ff027b82 */ /* 0x000e660000000a00 */
[----:B------:R-:W5:Y:S01]  /*0240*/  @!P0 LDG.E.128 R16, desc[UR6][R36.64] ;  /* 0x0000000624108981 */ /* 0x000f62000c1e1d00 */
[----:B------:R-:W-:Y:S02]  /*0250*/  CS2R R20, SRZ ;  /* 0x0000000000147805 */ /* 0x000fe4000001ff00 */
[----:B------:R-:W-:Y:S02]  /*0260*/  CS2R R22, SRZ ;  /* 0x0000000000167805 */ /* 0x000fe4000001ff00 */
[----:B----4-:R-:W-:Y:S01]  /*0270*/  CS2R R26, SRZ ;  /* 0x00000000001a7805 */ /* 0x010fe2000001ff00 */
[----:B-1----:R-:W-:-:S04]  /*0280*/  IMAD.WIDE R34, R35, 0x4, R2 ;  /* 0x0000000423227825 */ /* 0x002fc800078e0202 */
[----:B------:R-:W-:Y:S01]  /*0290*/  IMAD.WIDE R2, R25, 0x4, R2 ;  /* 0x0000000419027825 */ /* 0x000fe200078e0202 */
[----:B------:R-:W-:Y:S01]  /*02a0*/  CS2R R24, SRZ ;  /* 0x0000000000187805 */ /* 0x000fe2000001ff00 */
[----:B------:R1:W4:Y:S05]  /*02b0*/  @!P0 LDG.E.128 R20, desc[UR6][R34.64] ;  /* 0x0000000622148981 */ /* 0x00032a000c1e1d00 */
[----:B------:R1:W4:Y:S01]  /*02c0*/  @!P0 LDG.E.128 R24, desc[UR6][R2.64] ;  /* 0x0000000602188981 */ /* 0x000322000c1e1d00 */
[----:B------:R-:W1:Y:S01]  /*02d0*/  S2UR UR5, SR_CgaCtaId ;  /* 0x00000000000579c3 */ /* 0x000e620000008800 */
[----:B------:R-:W-:Y:S01]  /*02e0*/  LOP3.LUT R32, R32, 0x1c, RZ, 0xc0, !PT ;  /* 0x0000001c20207812 */ /* 0x000fe200078ec0ff */
[----:B------:R-:W-:-:S02]  /*02f0*/  UMOV UR4, 0x400 ;  /* 0x0000040000047882 */ /* 0x000fc40000000000 */
[----:B01----:R-:W-:Y:S01]  /*0300*/  UPRMT UR4, UR5, 0x654, UR4 ;  /* 0x0000065405047896 */ /* 0x003fe20008000004 */
[----:B--2---:R-:W-:Y:S02]  /*0310*/  SEL R8, R8, RZ, !P0 ;  /* 0x000000ff08087207 */ /* 0x004fe40004000000 */
[----:B---3--:R-:W-:Y:S02]  /*0320*/  SEL R12, R12, RZ, !P0 ;  /* 0x000000ff0c0c7207 */ /* 0x008fe40004000000 */
[----:B------:R-:W-:Y:S02]  /*0330*/  FSEL R8, R8, RZ, !P0 ;  /* 0x000000ff08087208 */ /* 0x000fe40004000000 */
[----:B------:R-:W-:Y:S02]  /*0340*/  FSEL R33, R12, RZ, !P0 ;  /* 0x000000ff0c217208 */ /* 0x000fe40004000000 */
[----:B-----5:R-:W-:-:S03]  /*0350*/  SEL R12, R4, RZ, !P0 ;  /* 0x000000ff040c7207 */ /* 0x020fc60004000000 */
[----:B------:R-:W-:Y:S01]  /*0360*/  FADD R4, R8, R33 ;  /* 0x0000002108047221 */ /* 0x000fe20000000000 */
[----:B------:R-:W-:-:S04]  /*0370*/  SEL R5, R5, RZ, !P0 ;  /* 0x000000ff05057207 */ /* 0x000fc80004000000 */
[----:B------:R-:W-:Y:S02]  /*0380*/  FSETP.GEU.AND P3, PT, |R4|, 1.175494350822287508e-38, PT ;  /* 0x008000000400780b */ /* 0x000fe40003f6e200 */
[----:B------:R-:W-:Y:S02]  /*0390*/  SEL R35, R16, RZ, !P0 ;  /* 0x000000ff10237207 */ /* 0x000fe40004000000 */
[----:B------:R-:W-:Y:S01]  /*03a0*/  SEL R16, R17, RZ, !P0 ;  /* 0x000000ff11107207 */ /* 0x000fe20004000000 */
[C---:B------:R-:W-:Y:S01]  /*03b0*/  FMUL R17, R4.reuse, 0.25 ;  /* 0x3e80000004117820 */ /* 0x040fe20000400000 */
[----:B------:R-:W-:Y:S02]  /*03c0*/  FSETP.GT.AND P2, PT, |R4|, 8.50705917302346158658e+37, PT ;  /* 0x7e8000000400780b */ /* 0x000fe40003f44200 */
[----:B------:R-:W-:Y:S01]  /*03d0*/  SEL R3, R18, RZ, !P0 ;  /* 0x000000ff12037207 */ /* 0x000fe20004000000 */
[----:B------:R-:W-:Y:S01]  /*03e0*/  FADD R5, R5, R16 ;  /* 0x0000001005057221 */ /* 0x000fe20000000000 */
[----:B------:R-:W-:-:S02]  /*03f0*/  FSEL R17, R17, R4, P2 ;  /* 0x0000000411117208 */ /* 0x000fc40001000000 */
[----:B------:R-:W-:Y:S02]  /*0400*/  SEL R18, R9, RZ, !P0 ;  /* 0x000000ff09127207 */ /* 0x000fe40004000000 */
[----:B------:R-:W-:Y:S02]  /*0410*/  SEL R16, R13, RZ, !P0 ;  /* 0x000000ff0d107207 */ /* 0x000fe40004000000 */
[----:B------:R-:W-:Y:S01]  /*0420*/  SEL R6, R6, RZ, !P0 ;  /* 0x000000ff06067207 */ /* 0x000fe20004000000 */
[----:B------:R-:W-:Y:S01]  /*0430*/  @!P3 FMUL R17, R17, 16777216 ;  /* 0x4b8000001111b820 */ /* 0x000fe20000400000 */
[----:B------:R-:W-:Y:S02]  /*0440*/  SEL R7, R7, RZ, !P0 ;  /* 0x000000ff07077207 */ /* 0x000fe40004000000 */
[----:B------:R-:W-:Y:S02]  /*0450*/  SEL R2, R19, RZ, !P0 ;  /* 0x000000ff13027207 */ /* 0x000fe40004000000 */
[----:B------:R-:W-:-:S02]  /*0460*/  FSEL R13, R18, RZ, !P0 ;  /* 0x000000ff120d7208 */ /* 0x000fc40004000000 */
[----:B------:R-:W-:Y:S01]  /*0470*/  FSEL R16, R16, RZ, !P0 ;  /* 0x000000ff10107208 */ /* 0x000fe20004000000 */
[----:B------:R-:W-:Y:S01]  /*0480*/  FADD R9, R6, R3 ;  /* 0x0000000306097221 */ /* 0x000fe20000000000 */
[----:B------:R-:W-:Y:S01]  /*0490*/  FADD R7, R7, R2 ;  /* 0x0000000207077221 */ /* 0x000fe20000000000 */
[----:B------:R0:W1:Y:S01]  /*04a0*/  MUFU.RCP R6, R17 ;  /* 0x0000001100067308 */ /* 0x0000620000001000 */
[----:B------:R-:W-:Y:S01]  /*04b0*/  SEL R10, R10, RZ, !P0 ;  /* 0x000000ff0a0a7207 */ /* 0x000fe20004000000 */
[----:B------:R-:W-:Y:S01]  /*04c0*/  FADD R2, R13, R16 ;  /* 0x000000100d027221 */ /* 0x000fe20000000000 */
[----:B------:R-:W-:Y:S01]  /*04d0*/  SEL R19, R14, RZ, !P0 ;  /* 0x000000ff0e137207 */ /* 0x000fe20004000000 */
[----:B------:R-:W-:Y:S01]  /*04e0*/  @P2 FMUL R33, R33, 0.25 ;  /* 0x3e80000021212820 */ /* 0x000fe20000400000 */
[----:B------:R-:W-:Y:S01]  /*04f0*/  SEL R11, R11, RZ, !P0 ;  /* 0x000000ff0b0b7207 */ /* 0x000fe20004000000 */
[----:B------:R-:W-:Y:S01]  /*0500*/  FMUL R3, R2, 0.25 ;  /* 0x3e80000002037820 */ /* 0x000fe20000400000 */
[----:B------:R-:W-:-:S02]  /*0510*/  FSEL R14, R10, RZ, !P0 ;  /* 0x000000ff0a0e7208 */ /* 0x000fc40004000000 */
[----:B------:R-:W-:Y:S02]  /*0520*/  FSEL R19, R19, RZ, !P0 ;  /* 0x000000ff13137208 */ /* 0x000fe40004000000 */
[----:B------:R-:W-:Y:S02]  /*0530*/  FSETP.GT.AND P2, PT, |R2|, 8.50705917302346158658e+37, PT ;  /* 0x7e8000000200780b */ /* 0x000fe40003f44200 */
[----:B------:R-:W-:Y:S01]  /*0540*/  SEL R15, R15, RZ, !P0 ;  /* 0x000000ff0f0f7207 */ /* 0x000fe20004000000 */
[----:B------:R-:W-:Y:S01]  /*0550*/  @!P3 FMUL R33, R33, 16777216 ;  /* 0x4b8000002121b820 */ /* 0x000fe20000400000 */
[----:B------:R-:W-:Y:S02]  /*0560*/  FSEL R10, R11, RZ, !P0 ;  /* 0x000000ff0b0a7208 */ /* 0x000fe40004000000 */
[----:B0-----:R-:W-:Y:S01]  /*0570*/  FSEL R17, R3, R2, P2 ;  /* 0x0000000203117208 */ /* 0x001fe20001000000 */
[----:B------:R-:W-:Y:S01]  /*0580*/  FADD R3, R14, R19 ;  /* 0x000000130e037221 */ /* 0x000fe20000000000 */
[----:B------:R-:W-:Y:S01]  /*0590*/  FSEL R11, R15, RZ, !P0 ;  /* 0x000000ff0f0b7208 */ /* 0x000fe20004000000 */
[----:B-1----:R-:W-:Y:S01]  /*05a0*/  FMUL R33, R6, R33 ;  /* 0x0000002106217220 */ /* 0x002fe20000400000 */
[----:B------:R-:W-:-:S02]  /*05b0*/  FSETP.GEU.AND P1, PT, |R2|, 1.175494350822287508e-38, PT ;  /* 0x008000000200780b */ /* 0x000fc40003f2e200 */
[C---:B------:R-:W-:Y:S01]  /*05c0*/  FSETP.GEU.AND P5, PT, |R3|.reuse, 1.175494350822287508e-38, PT ;  /* 0x008000000300780b */ /* 0x040fe20003fae200 */
[----:B------:R-:W-:Y:S01]  /*05d0*/  FADD R6, R10, R11 ;  /* 0x0000000b0a067221 */ /* 0x000fe20000000000 */
[C---:B------:R-:W-:Y:S01]  /*05e0*/  FMUL R18, R3.reuse, 0.25 ;  /* 0x3e80000003127820 */ /* 0x040fe20000400000 */
[----:B------:R-:W-:Y:S01]  /*05f0*/  FSETP.GT.AND P3, PT, |R3|, 8.50705917302346158658e+37, PT ;  /* 0x7e8000000300780b */ /* 0x000fe20003f64200 */
[----:B------:R-:W-:Y:S02]  /*0600*/  FADD R12, R12, R35 ;  /* 0x000000230c0c7221 */ /* 0x000fe40000000000 */
[C---:B------:R-:W-:Y:S01]  /*0610*/  FSETP.GEU.AND P6, PT, |R6|.reuse, 1.175494350822287508e-38, PT ;  /* 0x008000000600780b */ /* 0x040fe20003fce200 */
[----:B------:R-:W-:Y:S01]  /*0620*/  FMUL R35, R6, 0.25 ;  /* 0x3e80000006237820 */ /* 0x000fe20000400000 */
[----:B------:R-:W-:Y:S02]  /*0630*/  FSEL R18, R18, R3, P3 ;  /* 0x0000000312127208 */ /* 0x000fe40001800000 */
[----:B------:R-:W-:Y:S01]  /*0640*/  FSETP.GT.AND P4, PT, |R6|, 8.50705917302346158658e+37, PT ;  /* 0x7e8000000600780b */ /* 0x000fe20003f84200 */
[----:B------:R-:W-:-:S02]  /*0650*/  @!P1 FMUL R17, R17, 16777216 ;  /* 0x4b80000011119820 */ /* 0x000fc40000400000 */
[----:B------:R-:W-:Y:S01]  /*0660*/  @!P5 FMUL R18, R18, 16777216 ;  /* 0x4b8000001212d820 */ /* 0x000fe20000400000 */
[----:B------:R-:W-:Y:S01]  /*0670*/  FSEL R34, R35, R6, P4 ;  /* 0x0000000623227208 */ /* 0x000fe20002000000 */
[----:B------:R4:W0:Y:S04]  /*0680*/  MUFU.RCP R15, R17 ;  /* 0x00000011000f7308 */ /* 0x0008280000001000 */
[----:B------:R-:W-:-:S04]  /*0690*/  @!P6 FMUL R34, R34, 16777216 ;  /* 0x4b8000002222e820 */ /* 0x000fc80000400000 */
[----:B------:R-:W1:Y:S01]  /*06a0*/  MUFU.RCP R18, R18 ;  /* 0x0000001200127308 */ /* 0x000e620000001000 */
[----:B----4-:R-:W-:Y:S02]  /*06b0*/  SEL R17, R20, RZ, !P0 ;  /* 0x000000ff14117207 */ /* 0x010fe40004000000 */
[----:B------:R-:W-:Y:S01]  /*06c0*/  SEL R24, R24, RZ, !P0 ;  /* 0x000000ff18187207 */ /* 0x000fe20004000000 */
[----:B------:R-:W-:Y:S01]  /*06d0*/  @P2 FMUL R16, R16, 0.25 ;  /* 0x3e80000010102820 */ /* 0x000fe20000400000 */
[----:B------:R-:W-:Y:S01]  /*06e0*/  SEL R20, R21, RZ, !P0 ;  /* 0x000000ff15147207 */ /* 0x000fe20004000000 */
[----:B------:R-:W-:Y:S02]  /*06f0*/  @P3 FMUL R19, R19, 0.25 ;  /* 0x3e80000013133820 */ /* 0x000fe40000400000 */
[----:B------:R-:W2:Y:S01]  /*0700*/  MUFU.RCP R34, R34 ;  /* 0x0000002200227308 */ /* 0x000ea20000001000 */
[----:B------:R-:W-:Y:S02]  /*0710*/  SEL R21, R25, RZ, !P0 ;  /* 0x000000ff19157207 */ /* 0x000fe40004000000 */
[----:B------:R-:W-:-:S02]  /*0720*/  FSEL R17, R17, RZ, !P0 ;  /* 0x000000ff11117208 */ /* 0x000fc40004000000 */
[----:B------:R-:W-:Y:S01]  /*0730*/  FSEL R24, R24, RZ, !P0 ;  /* 0x000000ff18187208 */ /* 0x000fe20004000000 */
[----:B------:R-:W-:Y:S01]  /*0740*/  @!P1 FMUL R16, R16, 16777216 ;  /* 0x4b80000010109820 */ /* 0x000fe20000400000 */
[----:B------:R-:W-:Y:S01]  /*0750*/  FSEL R20, R20, RZ, !P0 ;  /* 0x000000ff14147208 */ /* 0x000fe20004000000 */
[----:B------:R-:W-:Y:S01]  /*0760*/  @!P5 FMUL R19, R19, 16777216 ;  /* 0x4b8000001313d820 */ /* 0x000fe20000400000 */
[----:B------:R-:W-:Y:S01]  /*0770*/  FSEL R21, R21, RZ, !P0 ;  /* 0x000000ff15157208 */ /* 0x000fe20004000000 */
[----:B------:R-:W-:Y:S01]  /*0780*/  @P4 FMUL R11, R11, 0.25 ;  /* 0x3e8000000b0b4820 */ /* 0x000fe20000400000 */
[----:B------:R-:W-:Y:S01]  /*0790*/  FADD R24, -R17, R24 ;  /* 0x0000001811187221 */ /* 0x000fe20000000100 */
[----:B------:R-:W-:Y:S01]  /*07a0*/  FSETP.NEU.AND P1, PT, R4, RZ, PT ;  /* 0x000000ff0400720b */ /* 0x000fe20003f2d000 */
[----:B0-----:R-:W-:Y:S01]  /*07b0*/  FMUL R15, R15, R16 ;  /* 0x000000100f0f7220 */ /* 0x001fe20000400000 */
[----:B-1----:R-:W-:Y:S01]  /*07c0*/  FMUL R16, R18, R19 ;  /* 0x0000001312107220 */ /* 0x002fe20000400000 */
[----:B------:R-:W-:Y:S01]  /*07d0*/  @!P6 FMUL R11, R11, 16777216 ;  /* 0x4b8000000b0be820 */ /* 0x000fe20000400000 */
[----:B------:R-:W-:Y:S01]  /*07e0*/  FADD R19, -R20, R21 ;  /* 0x0000001514137221 */ /* 0x000fe20000000100 */
[----:B------:R-:W-:Y:S01]  /*07f0*/  FMUL R21, R24, R24 ;  /* 0x0000001818157220 */ /* 0x000fe20000400000 */
[----:B------:R-:W-:Y:S01]  /*0800*/  FSEL R33, R33, RZ, P1 ;  /* 0x000000ff21217208 */ /* 0x000fe20000800000 */
[----:B--2---:R-:W-:Y:S01]  /*0810*/  FMUL R11, R34, R11 ;  /* 0x0000000b220b7220 */ /* 0x004fe20000400000 */
[----:B------:R-:W-:Y:S01]  /*0820*/  FMUL R34, R19, R19 ;  /* 0x0000001313227220 */ /* 0x000fe20000400000 */
[----:B------:R-:W-:-:S02]  /*0830*/  FMUL R18, R8, R21 ;  /* 0x0000001508127220 */ /* 0x000fc40000400000 */
[----:B------:R-:W-:Y:S02]  /*0840*/  FFMA R8, R24, R33, R17 ;  /* 0x0000002118087223 */ /* 0x000fe40000000011 */
[----:B------:R-:W0:Y:S01]  /*0850*/  SHFL.BFLY PT, R17, R2, 0x10, 0x1f ;  /* 0x0e001f0002117f89 */ /* 0x000e2200000e0000 */
[----:B------:R-:W-:Y:S01]  /*0860*/  FMUL R21, R13, R34 ;  /* 0x000000220d157220 */ /* 0x000fe20000400000 */
[----:B------:R-:W-:Y:S02]  /*0870*/  FSEL R12, R12, RZ, !P0 ;  /* 0x000000ff0c0c7208 */ /* 0x000fe40004000000 */
[----:B------:R-:W1:Y:S01]  /*0880*/  SHFL.BFLY PT, R13, R4, 0x10, 0x1f ;  /* 0x0e001f00040d7f89 */ /* 0x000e6200000e0000 */
[----:B------:R-:W-:Y:S02]  /*0890*/  SEL R22, R22, RZ, !P0 ;  /* 0x000000ff16167207 */ /* 0x000fe40004000000 */
[----:B------:R-:W-:Y:S01]  /*08a0*/  FFMA R12, R33, R18, R12 ;  /* 0x00000012210c7223 */ /* 0x000fe2000000000c */
[----:B------:R-:W-:Y:S01]  /*08b0*/  SEL R25, R26, RZ, !P0 ;  /* 0x000000ff1a197207 */ /* 0x000fe20004000000 */
[----:B------:R-:W2:Y:S01]  /*08c0*/  SHFL.BFLY PT, R18, R3, 0x10, 0x1f ;  /* 0x0e001f0003127f89 */ /* 0x000ea200000e0000 */
[----:B------:R-:W-:-:S02]  /*08d0*/  FSEL R22, R22, RZ, !P0 ;  /* 0x000000ff16167208 */ /* 0x000fc40004000000 */
[----:B------:R-:W-:Y:S02]  /*08e0*/  FSEL R25, R25, RZ, !P0 ;  /* 0x000000ff19197208 */ /* 0x000fe40004000000 */
[----:B------:R-:W-:Y:S02]  /*08f0*/  FSETP.NEU.AND P1, PT, R2, RZ, PT ;  /* 0x000000ff0200720b */ /* 0x000fe40003f2d000 */
[----:B------:R-:W-:Y:S01]  /*0900*/  FSEL R5, R5, RZ, !P0 ;  /* 0x000000ff05057208 */ /* 0x000fe20004000000 */
[----:B------:R-:W-:Y:S01]  /*0910*/  FADD R25, -R22, R25 ;  /* 0x0000001916197221 */ /* 0x000fe20000000100 */
[----:B------:R-:W-:Y:S02]  /*0920*/  FSEL R24, R15, RZ, P1 ;  /* 0x000000ff0f187208 */ /* 0x000fe40000800000 */
[----:B------:R-:W-:Y:S01]  /*0930*/  FSETP.NEU.AND P1, PT, R3, RZ, PT ;  /* 0x000000ff0300720b */ /* 0x000fe20003f2d000 */
[----:B------:R-:W-:Y:S01]  /*0940*/  FMUL R33, R25, R25 ;  /* 0x0000001919217220 */ /* 0x000fe20000400000 */
[----:B------:R-:W-:Y:S01]  /*0950*/  SEL R23, R23, RZ, !P0 ;  /* 0x000000ff17177207 */ /* 0x000fe20004000000 */
[----:B------:R-:W-:Y:S01]  /*0960*/  FFMA R15, R19, R24, R20 ;  /* 0x00000018130f7223 */ /* 0x000fe20000000014 */
[----:B------:R-:W-:Y:S01]  /*0970*/  SEL R27, R27, RZ, !P0 ;  /* 0x000000ff1b1b7207 */ /* 0x000fe20004000000 */
[----:B------:R-:W-:Y:S01]  /*0980*/  FFMA R19, R24, R21, R5 ;  /* 0x0000001518137223 */ /* 0x000fe20000000005 */
[----:B------:R-:W-:Y:S01]  /*0990*/  FSEL R20, R9, RZ, !P0 ;  /* 0x000000ff09147208 */ /* 0x000fe20004000000 */
[----:B0-----:R-:W-:Y:S01]  /*09a0*/  FADD R9, R2, R17 ;  /* 0x0000001102097221 */ /* 0x001fe20000000000 */
[----:B------:R-:W-:Y:S01]  /*09b0*/  FSEL R21, R16, RZ, P1 ;  /* 0x000000ff10157208 */ /* 0x000fe20000800000 */
[----:B------:R-:W-:Y:S01]  /*09c0*/  FMUL R14, R14, R33 ;  /* 0x000000210e0e7220 */ /* 0x000fe20000400000 */
[----:B------:R-:W-:Y:S01]  /*09d0*/  FSEL R23, R23, RZ, !P0 ;  /* 0x000000ff17177208 */ /* 0x000fe20004000000 */
[----:B-1----:R-:W-:Y:S01]  /*09e0*/  FADD R5, R4, R13 ;  /* 0x0000000d04057221 */ /* 0x002fe20000000000 */
[----:B------:R-:W-:Y:S01]  /*09f0*/  FSEL R24, R27, RZ, !P0 ;  /* 0x000000ff1b187208 */ /* 0x000fe20004000000 */
[----:B------:R-:W-:Y:S01]  /*0a00*/  FFMA R20, R21, R14, R20 ;  /* 0x0000000e15147223 */ /* 0x000fe20000000014 */
[----:B------:R-:W-:Y:S01]  /*0a10*/  FSETP.GEU.AND P5, PT, |R9|, 1.175494350822287508e-38, PT ;  /* 0x008000000900780b */ /* 0x000fe20003fae200 */
[----:B------:R-:W-:Y:S01]  /*0a20*/  FFMA R16, R25, R21, R22 ;  /* 0x0000001519107223 */ /* 0x000fe20000000016 */
[----:B------:R-:W-:Y:S01]  /*0a30*/  FSEL R14, R7, RZ, !P0 ;  /* 0x000000ff070e7208 */ /* 0x000fe20004000000 */
[----:B------:R-:W-:Y:S01]  /*0a40*/  FADD R22, -R23, R24 ;  /* 0x0000001817167221 */ /* 0x000fe20000000100 */
[----:B------:R-:W-:Y:S01]  /*0a50*/  FSETP.GEU.AND P4, PT, |R5|, 1.175494350822287508e-38, PT ;  /* 0x008000000500780b */ /* 0x000fe20003f8e200 */
[----:B--2---:R-:W-:Y:S01]  /*0a60*/  FADD R7, R3, R18 ;  /* 0x0000001203077221 */ /* 0x004fe20000000000 */
[C---:B------:R-:W-:Y:S01]  /*0a70*/  FMUL R26, R9.reuse, 0.25 ;  /* 0x3e800000091a7820 */ /* 0x040fe20000400000 */
[----:B------:R-:W-:Y:S01]  /*0a80*/  FSETP.GT.AND P1, PT, |R9|, 8.50705917302346158658e+37, PT ;  /* 0x7e8000000900780b */ /* 0x000fe20003f24200 */
[C---:B------:R-:W-:Y:S01]  /*0a90*/  FMUL R24, R5.reuse, 0.25 ;  /* 0x3e80000005187820 */ /* 0x040fe20000400000 */
[----:B------:R-:W-:Y:S01]  /*0aa0*/  FSETP.NEU.AND P3, PT, R6, RZ, PT ;  /* 0x000000ff0600720b */ /* 0x000fe20003f6d000 */
[----:B------:R-:W-:Y:S01]  /*0ab0*/  FMUL R21, R22, R22 ;  /* 0x0000001616157220 */ /* 0x000fe20000400000 */
[----:B------:R-:W-:Y:S01]  /*0ac0*/  FSETP.GT.AND P0, PT, |R5|, 8.50705917302346158658e+37, PT ;  /* 0x7e8000000500780b */ /* 0x000fe20003f04200 */
[C---:B------:R-:W-:Y:S01]  /*0ad0*/  FMUL R34, R7.reuse, 0.25 ;  /* 0x3e80000007227820 */ /* 0x040fe20000400000 */
[----:B------:R-:W-:-:S02]  /*0ae0*/  FSETP.GEU.AND P6, PT, |R7|, 1.175494350822287508e-38, PT ;  /* 0x008000000700780b */ /* 0x000fc40003fce200 */
[----:B------:R-:W-:Y:S02]  /*0af0*/  FSEL R26, R26, R9, P1 ;  /* 0x000000091a1a7208 */ /* 0x000fe40000800000 */
[----:B------:R-:W-:Y:S01]  /*0b00*/  FSETP.GT.AND P2, PT, |R7|, 8.50705917302346158658e+37, PT ;  /* 0x7e8000000700780b */ /* 0x000fe20003f44200 */
[----:B------:R-:W-:Y:S01]  /*0b10*/  FMUL R21, R10, R21 ;  /* 0x000000150a157220 */ /* 0x000fe20000400000 */
[----:B------:R-:W-:Y:S02]  /*0b20*/  FSEL R11, R11, RZ, P3 ;  /* 0x000000ff0b0b7208 */ /* 0x000fe40001800000 */
[----:B------:R-:W-:Y:S01]  /*0b30*/  FSEL R24, R24, R5, P0 ;  /* 0x0000000518187208 */ /* 0x000fe20000000000 */
[----:B------:R-:W-:Y:S01]  /*0b40*/  @!P5 FMUL R26, R26, 16777216 ;  /* 0x4b8000001a1ad820 */ /* 0x000fe20000400000 */
[----:B------:R-:W-:Y:S01]  /*0b50*/  FSEL R35, R34, R7, P2 ;  /* 0x0000000722237208 */ /* 0x000fe20001000000 */
[----:B------:R-:W-:Y:S01]  /*0b60*/  FFMA R10, R22, R11, R23 ;  /* 0x0000000b160a7223 */ /* 0x000fe20000000017 */
[----:B------:R-:W0:Y:S01]  /*0b70*/  SHFL.BFLY PT, R34, R19, 0x10, 0x1f ;  /* 0x0e001f0013227f89 */ /* 0x000e2200000e0000 */
[----:B------:R-:W-:Y:S01]  /*0b80*/  @!P4 FMUL R24, R24, 16777216 ;  /* 0x4b8000001818c820 */ /* 0x000fe20000400000 */
[----:B------:R-:W-:-:S02]  /*0b90*/  FFMA R14, R11, R21, R14 ;  /* 0x000000150b0e7223 */ /* 0x000fc4000000000e */
[----:B------:R-:W1:Y:S01]  /*0ba0*/  SHFL.BFLY PT, R27, R20, 0x10, 0x1f ;  /* 0x0e001f00141b7f89 */ /* 0x000e6200000e0000 */
[----:B------:R-:W2:Y:S03]  /*0bb0*/  MUFU.RCP R26, R26 ;  /* 0x0000001a001a7308 */ /* 0x000ea60000001000 */
[----:B------:R-:W3:Y:S04]  /*0bc0*/  SHFL.BFLY PT, R22, R15, 0x10, 0x1f ;  /* 0x0e001f000f167f89 */ /* 0x000ee800000e0000 */
[----:B------:R-:W4:Y:S01]  /*0bd0*/  SHFL.BFLY PT, R21, R16, 0x10, 0x1f ;  /* 0x0e001f0010157f89 */ /* 0x000f2200000e0000 */
[----:B------:R-:W-:Y:S01]  /*0be0*/  @!P6 FMUL R35, R35, 16777216 ;  /* 0x4b8000002323e820 */ /* 0x000fe20000400000 */
[----:B------:R-:W5:Y:S02]  /*0bf0*/  MUFU.RCP R24, R24 ;  /* 0x0000001800187308 */ /* 0x000f640000001000 */
[----:B------:R-:W1:Y:S04]  /*0c00*/  SHFL.BFLY PT, R33, R12, 0x10, 0x1f ;  /* 0x0e001f000c217f89 */ /* 0x000e6800000e0000 */
[----:B------:R-:W4:Y:S04]  /*0c10*/  SHFL.BFLY PT, R23, R8, 0x10, 0x1f ;  /* 0x0e001f0008177f89 */ /* 0x000f2800000e0000 */
[----:B------:R-:W4:Y:S01]  /*0c20*/  SHFL.BFLY PT, R11, R6, 0x10, 0x1f ;  /* 0x0e001f00060b7f89 */ /* 0x000f2200000e0000 */
[----:B------:R-:W-:Y:S01]  /*0c30*/  @P1 FMUL R17, R17, 0.25 ;  /* 0x3e80000011111820 */ /* 0x000fe20000400000 */
[----:B------:R-:W3:Y:S01]  /*0c40*/  MUFU.RCP R35, R35 ;  /* 0x0000002300237308 */ /* 0x000ee20000001000 */
[----:B------:R-:W-:-:S02]  /*0c50*/  @P0 FMUL R13, R13, 0.25 ;  /* 0x3e8000000d0d0820 */ /* 0x000fc40000400000 */
[----:B------:R-:W-:Y:S02]  /*0c60*/  @!P5 FMUL R17, R17, 16777216 ;  /* 0x4b8000001111d820 */ /* 0x000fe40000400000 */
[----:B------:R-:W-:Y:S01]  /*0c70*/  @!P4 FMUL R13, R13, 16777216 ;  /* 0x4b8000000d0dc820 */ /* 0x000fe20000400000 */
[----:B------:R-:W-:Y:S01]  /*0c80*/  @P2 FMUL R18, R18, 0.25 ;  /* 0x3e80000012122820 */ /* 0x000fe20000400000 */
[----:B--2---:R-:W-:Y:S01]  /*0c90*/  FMUL R25, R26, R17 ;  /* 0x000000111a197220 */ /* 0x004fe20000400000 */
[----:B------:R-:W-:Y:S01]  /*0ca0*/  FSETP.NEU.AND P1, PT, R9, RZ, PT ;  /* 0x000000ff0900720b */ /* 0x000fe20003f2d000 */
[----:B-----5:R-:W-:Y:S01]  /*0cb0*/  FMUL R24, R24, R13 ;  /* 0x0000000d18187220 */ /* 0x020fe20000400000 */
[----:B------:R-:W-:Y:S01]  /*0cc0*/  @!P6 FMUL R18, R18, 16777216 ;  /* 0x4b8000001212e820 */ /* 0x000fe20000400000 */
[----:B------:R-:W2:Y:S01]  /*0cd0*/  S2R R13, SR_TID.X ;  /* 0x00000000000d7919 */ /* 0x000ea20000002100 */
[----:B0-----:R-:W-:Y:S01]  /*0ce0*/  FADD R19, R19, R34 ;  /* 0x0000002213137221 */ /* 0x001fe20000000000 */
[----:B------:R-:W-:Y:S01]  /*0cf0*/  FSETP.NEU.AND P0, PT, R5, RZ, PT ;  /* 0x000000ff0500720b */ /* 0x000fe20003f0d000 */
[----:B-1----:R-:W-:Y:S01]  /*0d00*/  FADD R20, R20, R27 ;  /* 0x0000001b14147221 */ /* 0x002fe20000000000 */
[----:B------:R-:W-:Y:S01]  /*0d10*/  FSEL R34, R25, RZ, P1 ;  /* 0x000000ff19227208 */ /* 0x000fe20000800000 */
[----:B---3--:R-:W-:Y:S01]  /*0d20*/  FADD R22, -R15, R22 ;  /* 0x000000160f167221 */ /* 0x008fe20000000100 */
[----:B----4-:R-:W-:Y:S01]  /*0d30*/  FADD R27, -R16, R21 ;  /* 0x00000015101b7221 */ /* 0x010fe20000000100 */
[----:B------:R-:W-:Y:S01]  /*0d40*/  FMUL R26, R35, R18 ;  /* 0x00000012231a7220 */ /* 0x000fe20000400000 */
[----:B------:R-:W-:Y:S01]  /*0d50*/  FSETP.NEU.AND P2, PT, R7, RZ, PT ;  /* 0x000000ff0700720b */ /* 0x000fe20003f4d000 */
[----:B------:R-:W-:Y:S01]  /*0d60*/  FADD R17, R12, R33 ;  /* 0x000000210c117221 */ /* 0x000fe20000000000 */
[----:B------:R-:W-:Y:S01]  /*0d70*/  FSEL R24, R24, RZ, P0 ;  /* 0x000000ff18187208 */ /* 0x000fe20000000000 */
[----:B------:R-:W-:Y:S01]  /*0d80*/  FADD R25, -R8, R23 ;  /* 0x0000001708197221 */ /* 0x000fe20000000100 */
[C---:B------:R-:W-:Y:S01]  /*0d90*/  FFMA R15, R22.reuse, R34, R15 ;  /* 0x00000022160f7223 */ /* 0x040fe2000000000f */
[----:B------:R-:W-:Y:S01]  /*0da0*/  FMUL R21, R22, R22 ;  /* 0x0000001616157220 */ /* 0x000fe20000400000 */
[----:B------:R-:W-:Y:S01]  /*0db0*/  FADD R12, R6, R11 ;  /* 0x0000000b060c7221 */ /* 0x000fe20000000000 */
[----:B------:R-:W-:Y:S01]  /*0dc0*/  FMUL R22, R27, R27 ;  /* 0x0000001b1b167220 */ /* 0x000fe20000400000 */
[----:B------:R-:W0:Y:S01]  /*0dd0*/  SHFL.BFLY PT, R18, R5, 0x8, 0x1f ;  /* 0x0d001f0005127f89 */ /* 0x000e2200000e0000 */
[----:B------:R-:W-:Y:S01]  /*0de0*/  FSEL R23, R26, RZ, P2 ;  /* 0x000000ff1a177208 */ /* 0x000fe20001000000 */
[C---:B------:R-:W-:Y:S01]  /*0df0*/  FFMA R8, R25.reuse, R24, R8 ;  /* 0x0000001819087223 */ /* 0x040fe20000000008 */
[----:B------:R-:W-:Y:S01]  /*0e00*/  FMUL R25, R25, R25 ;  /* 0x0000001919197220 */ /* 0x000fe20000400000 */
[----:B------:R-:W-:Y:S01]  /*0e10*/  FSETP.GEU.AND P2, PT, |R12|, 1.175494350822287508e-38, PT ;  /* 0x008000000c00780b */ /* 0x000fe20003f4e200 */
[----:B------:R-:W-:Y:S01]  /*0e20*/  FMUL R3, R3, R22 ;  /* 0x0000001603037220 */ /* 0x000fe20000400000 */
[----:B------:R-:W-:Y:S01]  /*0e30*/  FFMA R16, R27, R23, R16 ;  /* 0x000000171b107223 */ /* 0x000fe20000000010 */
[----:B------:R-:W1:Y:S01]  /*0e40*/  SHFL.BFLY PT, R22, R9, 0x8, 0x1f ;  /* 0x0d001f0009167f89 */ /* 0x000e6200000e0000 */
[----:B------:R-:W-:Y:S01]  /*0e50*/  FMUL R25, R4, R25 ;  /* 0x0000001904197220 */ /* 0x000fe20000400000 */
[C---:B------:R-:W-:Y:S01]  /*0e60*/  FMUL R27, R12.reuse, 0.25 ;  /* 0x3e8000000c1b7820 */ /* 0x040fe20000400000 */
[----:B------:R-:W-:-:S02]  /*0e70*/  FSETP.GT.AND P1, PT, |R12|, 8.50705917302346158658e+37, PT ;  /* 0x7e8000000c00780b */ /* 0x000fc40003f24200 */
[----:B------:R-:W-:Y:S02]  /*0e80*/  FFMA R17, R24, R25, R17 ;  /* 0x0000001918117223 */ /* 0x000fe40000000011 */
[----:B------:R-:W-:Y:S01]  /*0e90*/  FSEL R25, R27, R12, P1 ;  /* 0x0000000c1b197208 */ /* 0x000fe20000800000 */
[----:B------:R-:W3:Y:S04]  /*0ea0*/  SHFL.BFLY PT, R24, R7, 0x8, 0x1f ;  /* 0x0d001f0007187f89 */ /* 0x000ee800000e0000 */
[----:B------:R-:W-:Y:S01]  /*0eb0*/  @!P2 FMUL R25, R25, 16777216 ;  /* 0x4b8000001919a820 */ /* 0x000fe20000400000 */
[----:B------:R-:W-:Y:S01]  /*0ec0*/  FMUL R21, R2, R21 ;  /* 0x0000001502157220 */ /* 0x000fe20000400000 */
[----:B------:R-:W-:Y:S02]  /*0ed0*/  FFMA R3, R23, R3, R20 ;  /* 0x0000000317037223 */ /* 0x000fe40000000014 */
[----:B------:R-:W4:Y:S01]  /*0ee0*/  MUFU.RCP R26, R25 ;  /* 0x00000019001a7308 */ /* 0x000f220000001000 */
[----:B--2---:R-:W-:Y:S01]  /*0ef0*/  SHF.R.U32.HI R2, RZ, 0x5, R13 ;  /* 0x00000005ff027819 */ /* 0x004fe2000001160d */
[----:B0-----:R-:W-:Y:S01]  /*0f00*/  FADD R23, R5, R18 ;  /* 0x0000001205177221 */ /* 0x001fe20000000000 */
[----:B------:R-:W-:Y:S01]  /*0f10*/  @P1 FMUL R11, R11, 0.25 ;  /* 0x3e8000000b0b1820 */ /* 0x000fe20000400000 */
[----:B------:R-:W0:Y:S01]  /*0f20*/  SHFL.BFLY PT, R27, R12, 0x8, 0x1f ;  /* 0x0d001f000c1b7f89 */ /* 0x000e2200000e0000 */
[----:B------:R-:W-:-:S02]  /*0f30*/  SGXT.U32 R2, R2, 0x3 ;  /* 0x000000030202781a */ /* 0x000fc40000000000 */
[----:B------:R-:W-:Y:S01]  /*0f40*/  FSETP.GT.AND P5, PT, |R23|, 8.50705917302346158658e+37, PT ;  /* 0x7e8000001700780b */ /* 0x000fe20003fa4200 */
[----:B-1----:R-:W-:Y:S01]  /*0f50*/  FADD R33, R9, R22 ;  /* 0x0000001609217221 */ /* 0x002fe20000000000 */
[----:B------:R-:W-:Y:S01]  /*0f60*/  FFMA R19, R34, R21, R19 ;  /* 0x0000001522137223 */ /* 0x000fe20000000013 */
[----:B------:R-:W-:Y:S01]  /*0f70*/  SHF.L.U32 R21, R2, 0x2, RZ ;  /* 0x0000000202157819 */ /* 0x000fe200000006ff */
[----:B------:R-:W-:Y:S01]  /*0f80*/  @!P2 FMUL R11, R11, 16777216 ;  /* 0x4b8000000b0ba820 */ /* 0x000fe20000400000 */
[----:B------:R-:W-:Y:S02]  /*0f90*/  SHF.L.U32 R4, R32, 0x5, RZ ;  /* 0x0000000520047819 */ /* 0x000fe400000006ff */
[----:B------:R-:W-:Y:S01]  /*0fa0*/  FSETP.GEU.AND P6, PT, |R33|, 1.175494350822287508e-38, PT ;  /* 0x008000002100780b */ /* 0x000fe20003fce200 */
[----:B----4-:R-:W-:Y:S01]  /*0fb0*/  FMUL R26, R26, R11 ;  /* 0x0000000b1a1a7220 */ /* 0x010fe20000400000 */
[----:B------:R-:W-:Y:S01]  /*0fc0*/  FSETP.GEU.AND P4, PT, |R23|, 1.175494350822287508e-38, PT ;  /* 0x008000001700780b */ /* 0x000fe20003f8e200 */
[----:B------:R-:W-:Y:S01]  /*0fd0*/  FMUL R11, R33, 0.25 ;  /* 0x3e800000210b7820 */ /* 0x000fe20000400000 */
[----:B------:R-:W-:Y:S01]  /*0fe0*/  LOP3.LUT R20, R4, R21, RZ, 0xfc, !PT ;  /* 0x0000001504147212 */ /* 0x000fe200078efcff */
[----:B------:R-:W-:Y:S01]  /*0ff0*/  FMUL R21, R23, 0.25 ;  /* 0x3e80000017157820 */ /* 0x000fe20000400000 */
[----:B------:R-:W-:Y:S01]  /*1000*/  LOP3.LUT P0, RZ, R13, 0x18, RZ, 0xc0, !PT ;  /* 0x000000180dff7812 */ /* 0x000fe2000780c0ff */
[----:B---3--:R-:W-:Y:S01]  /*1010*/  FADD R35, R7, R24 ;  /* 0x0000001807237221 */ /* 0x008fe20000000000 */
[----:B------:R-:W-:Y:S01]  /*1020*/  FSETP.GT.AND P1, PT, |R33|, 8.50705917302346158658e+37, PT ;  /* 0x7e8000002100780b */ /* 0x000fe20003f24200 */
[----:B------:R-:W-:Y:S01]  /*1030*/  @P5 FMUL R18, R18, 0.25 ;  /* 0x3e80000012125820 */ /* 0x000fe20000400000 */
[----:B------:R-:W-:-:S02]  /*1040*/  FSEL R21, R21, R23, P5 ;  /* 0x0000001715157208 */ /* 0x000fc40002800000 */
[----:B------:R-:W-:Y:S02]  /*1050*/  FSEL R25, R11, R33, P1 ;  /* 0x000000210b197208 */ /* 0x000fe40000800000 */
[----:B------:R-:W-:Y:S01]  /*1060*/  FSETP.GT.AND P5, PT, |R35|, 8.50705917302346158658e+37, PT ;  /* 0x7e8000002300780b */ /* 0x000fe20003fa4200 */
[----:B------:R-:W-:Y:S01]  /*1070*/  @!P4 FMUL R21, R21, 16777216 ;  /* 0x4b8000001515c820 */ /* 0x000fe20000400000 */
[----:B------:R-:W-:Y:S01]  /*1080*/  @!P4 FMUL R18, R18, 16777216 ;  /* 0x4b8000001212c820 */ /* 0x000fe20000400000 */
[----:B------:R-:W-:Y:S01]  /*1090*/  @!P6 FMUL R25, R25, 16777216 ;  /* 0x4b8000001919e820 */ /* 0x000fe20000400000 */
[----:B------:R-:W-:Y:S01]  /*10a0*/  FSETP.GEU.AND P4, PT, |R35|, 1.175494350822287508e-38, PT ;  /* 0x008000002300780b */ /* 0x000fe20003f8e200 */
[----:B------:R0:W-:Y:S01]  /*10b0*/  @!P0 STS [R20+UR4+0x820], R33 ;  /* 0x0008202114008988 */ /* 0x0001e20008000804 */
[----:B------:R-:W-:Y:S01]  /*10c0*/  FSETP.NEU.AND P2, PT, R33, RZ, PT ;  /* 0x000000ff2100720b */ /* 0x000fe20003f4d000 */
[----:B------:R-:W-:Y:S02]  /*10d0*/  FMUL R11, R35, 0.25 ;  /* 0x3e800000230b7820 */ /* 0x000fe40000400000 */
[----:B------:R-:W1:Y:S01]  /*10e0*/  MUFU.RCP R25, R25 ;  /* 0x0000001900197308 */ /* 0x000e620000001000 */
[----:B------:R-:W-:Y:S01]  /*10f0*/  @P1 FMUL R22, R22, 0.25 ;  /* 0x3e80000016161820 */ /* 0x000fe20000400000 */
[----:B0-----:R-:W-:Y:S01]  /*1100*/  FADD R33, R12, R27 ;  /* 0x0000001b0c217221 */ /* 0x001fe20000000000 */
[----:B------:R-:W-:Y:S01]  /*1110*/  FSEL R34, R11, R35, P5 ;  /* 0x000000230b227208 */ /* 0x000fe20002800000 */
[----:B------:R-:W-:Y:S01]  /*1120*/  @P5 FMUL R24, R24, 0.25 ;  /* 0x3e80000018185820 */ /* 0x000fe20000400000 */
[----:B------:R-:W0:Y:S02]  /*1130*/  SHFL.BFLY PT, R11, R10, 0x10, 0x1f ;  /* 0x0e001f000a0b7f89 */ /* 0x000e2400000e0000 */
[C---:B------:R-:W-:Y:S01]  /*1140*/  FSETP.GEU.AND P5, PT, |R33|.reuse, 1.175494350822287508e-38, PT ;  /* 0x008000002100780b */ /* 0x040fe20003fae200 */
[----:B------:R-:W-:Y:S01]  /*1150*/  @!P6 FMUL R22, R22, 16777216 ;  /* 0x4b8000001616e820 */ /* 0x000fe20000400000 */
[C---:B------:R-:W-:Y:S01]  /*1160*/  FMUL R36, R33.reuse, 0.25 ;  /* 0x3e80000021247820 */ /* 0x040fe20000400000 */
[----:B------:R-:W-:Y:S01]  /*1170*/  FSETP.GT.AND P6, PT, |R33|, 8.50705917302346158658e+37, PT ;  /* 0x7e8000002100780b */ /* 0x000fe20003fc4200 */
[----:B------:R-:W-:Y:S01]  /*1180*/  @!P4 FMUL R34, R34, 16777216 ;  /* 0x4b8000002222c820 */ /* 0x000fe20000400000 */
[----:B------:R-:W-:Y:S01]  /*1190*/  FSETP.NEU.AND P3, PT, R23, RZ, PT ;  /* 0x000000ff1700720b */ /* 0x000fe20003f6d000 */
[----:B------:R2:W-:Y:S01]  /*11a0*/  @!P0 STS [R20+UR4+0x800], R23 ;  /* 0x0008001714008988 */ /* 0x0005e20008000804 */
[----:B------:R-:W-:Y:S01]  /*11b0*/  FSEL R36, R36, R33, P6 ;  /* 0x0000002124247208 */ /* 0x000fe20003000000 */
[----:B------:R-:W-:Y:S08]  /*11c0*/  MUFU.RCP R37, R34 ;  /* 0x0000002200257308 */ /* 0x000ff00000001000 */
[----:B--2---:R1:W2:Y:S01]  /*11d0*/  MUFU.RCP R23, R21 ;  /* 0x0000001500177308 */ /* 0x0042a20000001000 */
[----:B------:R-:W-:Y:S01]  /*11e0*/  @!P5 FMUL R36, R36, 16777216 ;  /* 0x4b8000002424d820 */ /* 0x000fe20000400000 */
[----:B-1----:R-:W-:-:S02]  /*11f0*/  FMUL R21, R25, R22 ;  /* 0x0000001619157220 */ /* 0x002fc40000400000 */
[----:B------:R-:W1:Y:S04]  /*1200*/  SHFL.BFLY PT, R25, R8, 0x8, 0x1f ;  /* 0x0d001f0008197f89 */ /* 0x000e6800000e0000 */
[----:B------:R-:W3:Y:S01]  /*1210*/  MUFU.RCP R36, R36 ;  /* 0x0000002400247308 */ /* 0x000ee20000001000 */
[----:B------:R-:W-:Y:S01]  /*1220*/  FSETP.NEU.AND P1, PT, R35, RZ, PT ;  /* 0x000000ff2300720b */ /* 0x000fe20003f2d000 */
[----:B------:R-:W-:Y:S01]  /*1230*/  @!P4 FMUL R24, R24, 16777216 ;  /* 0x4b8000001818c820 */ /* 0x000fe20000400000 */
[----:B------:R-:W-:Y:S01]  /*1240*/  @!P0 STS [R20+UR4+0x840], R35 ;  /* 0x0008402314008988 */ /* 0x000fe20008000804 */
[----:B--2---:R-:W-:-:S03]  /*1250*/  FMUL R23, R23, R18 ;  /* 0x0000001217177220 */ /* 0x004fc60000400000 */
[----:B------:R-:W2:Y:S01]  /*1260*/  SHFL.BFLY PT, R35, R14, 0x10, 0x1f ;  /* 0x0e001f000e237f89 */ /* 0x000ea200000e0000 */
[----:B------:R-:W-:Y:S01]  /*1270*/  FMUL R18, R37, R24 ;  /* 0x0000001825127220 */ /* 0x000fe20000400000 */
[----:B0-----:R-:W-:Y:S01]  /*1280*/  FADD R37, -R10, R11 ;  /* 0x0000000b0a257221 */ /* 0x001fe20000000100 */
[----:B------:R-:W-:-:S03]  /*1290*/  @P6 FMUL R27, R27, 0.25 ;  /* 0x3e8000001b1b6820 */ /* 0x000fc60000400000 */
[----:B------:R-:W-:Y:S01]  /*12a0*/  FMUL R22, R37, R37 ;  /* 0x0000002525167220 */ /* 0x000fe20000400000 */
[----:B------:R-:W-:Y:S01]  /*12b0*/  @!P5 FMUL R27, R27, 16777216 ;  /* 0x4b8000001b1bd820 */ /* 0x000fe20000400000 */
[----:B------:R-:W-:Y:S02]  /*12c0*/  FSETP.NEU.AND P5, PT, R12, RZ, PT ;  /* 0x000000ff0c00720b */ /* 0x000fe40003fad000 */
[----:B------:R-:W-:Y:S01]  /*12d0*/  FMUL R22, R6, R22 ;  /* 0x0000001606167220 */ /* 0x000fe20000400000 */
[----:B---3--:R-:W-:Y:S01]  /*12e0*/  FMUL R11, R36, R27 ;  /* 0x0000001b240b7220 */ /* 0x008fe20000400000 */
[----:B------:R-:W0:Y:S01]  /*12f0*/  SHFL.BFLY PT, R6, R15, 0x8, 0x1f ;  /* 0x0d001f000f067f89 */ /* 0x000e2200000e0000 */
[----:B------:R-:W-:Y:S02]  /*1300*/  FSETP.NEU.AND P4, PT, R33, RZ, PT ;  /* 0x000000ff2100720b */ /* 0x000fe40003f8d000 */
[----:B------:R-:W-:Y:S01]  /*1310*/  FSEL R27, R26, RZ, P5 ;  /* 0x000000ff1a1b7208 */ /* 0x000fe20002800000 */
[----:B------:R1:W-:Y:S01]  /*1320*/  @!P0 STS [R20+UR4+0x860], R33 ;  /* 0x0008602114008988 */ /* 0x0003e20008000804 */
[----:B------:R-:W-:-:S03]  /*1330*/  FSEL R23, R23, RZ, P3 ;  /* 0x000000ff17177208 */ /* 0x000fc60001800000 */
[----:B------:R-:W-:Y:S01]  /*1340*/  FFMA R10, R37, R27, R10 ;  /* 0x0000001b250a7223 */ /* 0x000fe2000000000a */
[----:B-1----:R-:W-:Y:S02]  /*1350*/  FADD R33, -R8, R25 ;  /* 0x0000001908217221 */ /* 0x002fe40000000100 */
[----:B------:R-:W1:Y:S02]  /*1360*/  SHFL.BFLY PT, R25, R16, 0x8, 0x1f ;  /* 0x0d001f0010197f89 */ /* 0x000e6400000e0000 */
[C---:B------:R-:W-:Y:S01]  /*1370*/  FMUL R24, R33.reuse, R33 ;  /* 0x0000002121187220 */ /* 0x040fe20000400000 */
[----:B------:R-:W-:Y:S01]  /*1380*/  FFMA R33, R33, R23, R8 ;  /* 0x0000001721217223 */ /* 0x000fe20000000008 */
[----:B--2---:R-:W-:Y:S02]  /*1390*/  FADD R14, R14, R35 ;  /* 0x000000230e0e7221 */ /* 0x004fe40000000000 */
[----:B------:R-:W-:Y:S02]  /*13a0*/  FMUL R8, R5, R24 ;  /* 0x0000001805087220 */ /* 0x000fe40000400000 */
[----:B------:R-:W2:Y:S01]  /*13b0*/  SHFL.BFLY PT, R5, R10, 0x8, 0x1f ;  /* 0x0d001f000a057f89 */ /* 0x000ea200000e0000 */
[----:B------:R-:W-:-:S03]  /*13c0*/  FFMA R14, R27, R22, R14 ;  /* 0x000000161b0e7223 */ /* 0x000fc6000000000e */
[----:B------:R-:W3:Y:S01]  /*13d0*/  SHFL.BFLY PT, R34, R17, 0x8, 0x1f ;  /* 0x0d001f0011227f89 */ /* 0x000ee200000e0000 */
[----:B------:R-:W-:-:S03]  /*13e0*/  FSEL R26, R21, RZ, P2 ;  /* 0x000000ff151a7208 */ /* 0x000fc60001000000 */
[----:B------:R-:W4:Y:S04]  /*13f0*/  SHFL.BFLY PT, R22, R19, 0x8, 0x1f ;  /* 0x0d001f0013167f89 */ /* 0x000f2800000e0000 */
[----:B------:R-:W5:Y:S04]  /*1400*/  SHFL.BFLY PT, R24, R3, 0x8, 0x1f ;  /* 0x0d001f0003187f89 */ /* 0x000f6800000e0000 */
[----:B------:R-:W5:Y:S01]  /*1410*/  SHFL.BFLY PT, R27, R14, 0x8, 0x1f ;  /* 0x0d001f000e1b7f89 */ /* 0x000f6200000e0000 */
[----:B0-----:R-:W-:Y:S01]  /*1420*/  FADD R6, -R15, R6 ;  /* 0x000000060f067221 */ /* 0x001fe20000000100 */
[----:B-1----:R-:W-:-:S03]  /*1430*/  FADD R25, -R16, R25 ;  /* 0x0000001910197221 */ /* 0x002fc60000000100 */
[C---:B------:R-:W-:Y:S01]  /*1440*/  FFMA R15, R6.reuse, R26, R15 ;  /* 0x0000001a060f7223 */ /* 0x040fe2000000000f */
[----:B------:R-:W-:Y:S01]  /*1450*/  FMUL R6, R6, R6 ;  /* 0x0000000606067220 */ /* 0x000fe20000400000 */
[----:B------:R-:W-:Y:S01]  /*1460*/  FSEL R11, R11, RZ, P4 ;  /* 0x000000ff0b0b7208 */ /* 0x000fe20002000000 */
[----:B--2---:R-:W-:Y:S02]  /*1470*/  FADD R5, -R10, R5 ;  /* 0x000000050a057221 */ /* 0x004fe40000000100 */
[----:B------:R-:W-:Y:S01]  /*1480*/  FMUL R9, R9, R6 ;  /* 0x0000000609097220 */ /* 0x000fe20000400000 */
[----:B------:R-:W-:Y:S01]  /*1490*/  FMUL R6, R25, R25 ;  /* 0x0000001919067220 */ /* 0x000fe20000400000 */
[----:B---3--:R-:W-:-:S03]  /*14a0*/  FADD R34, R17, R34 ;  /* 0x0000002211227221 */ /* 0x008fc60000000000 */
[----:B------:R-:W-:Y:S01]  /*14b0*/  FMUL R6, R7, R6 ;  /* 0x0000000607067220 */ /* 0x000fe20000400000 */
[C---:B------:R-:W-:Y:S01]  /*14c0*/  FFMA R7, R5.reuse, R11, R10 ;  /* 0x0000000b05077223 */ /* 0x040fe2000000000a */
[----:B------:R-:W-:Y:S01]  /*14d0*/  FMUL R5, R5, R5 ;  /* 0x0000000505057220 */ /* 0x000fe20000400000 */
[----:B------:R-:W-:Y:S01]  /*14e0*/  FSEL R17, R18, RZ, P1 ;  /* 0x000000ff12117208 */ /* 0x000fe20000800000 */
[----:B----4-:R-:W-:Y:S01]  /*14f0*/  FADD R19, R19, R22 ;  /* 0x0000001613137221 */ /* 0x010fe20000000000 */
[----:B-----5:R-:W-:Y:S01]  /*1500*/  FADD R24, R3, R24 ;  /* 0x0000001803187221 */ /* 0x020fe20000000000 */
[----:B------:R-:W-:Y:S01]  /*1510*/  FMUL R5, R12, R5 ;  /* 0x000000050c057220 */ /* 0x000fe20000400000 */
[----:B------:R-:W-:Y:S01]  /*1520*/  FADD R14, R14, R27 ;  /* 0x0000001b0e0e7221 */ /* 0x000fe20000000000 */
[----:B------:R-:W-:Y:S01]  /*1530*/  FFMA R21, R25, R17, R16 ;  /* 0x0000001119157223 */ /* 0x000fe20000000010 */
[----:B------:R-:W-:Y:S01]  /*1540*/  FFMA R23, R23, R8, R34 ;  /* 0x0000000817177223 */ /* 0x000fe20000000022 */
[----:B------:R-:W-:Y:S01]  /*1550*/  FFMA R9, R26, R9, R19 ;  /* 0x000000091a097223 */ /* 0x000fe20000000013 */
[----:B------:R-:W-:Y:S01]  /*1560*/  FFMA R17, R17, R6, R24 ;  /* 0x0000000611117223 */ /* 0x000fe20000000018 */
[----:B------:R-:W-:Y:S01]  /*1570*/  FFMA R11, R11, R5, R14 ;  /* 0x000000050b0b7223 */ /* 0x000fe2000000000e */
[----:B------:R-:W-:Y:S04]  /*1580*/  @!P0 STS [R20+UR4], R33 ;  /* 0x0000002114008988 */ /* 0x000fe80008000804 */
[----:B------:R-:W-:Y:S04]  /*1590*/  @!P0 STS [R20+UR4+0x20], R15 ;  /* 0x0000200f14008988 */ /* 0x000fe80008000804 */
[----:B------:R-:W-:Y:S04]  /*15a0*/  @!P0 STS [R20+UR4+0x40], R21 ;  /* 0x0000401514008988 */ /* 0x000fe80008000804 */
[----:B------:R-:W-:Y:S04]  /*15b0*/  @!P0 STS [R20+UR4+0x60], R7 ;  /* 0x0000600714008988 */ /* 0x000fe80008000804 */
[----:B------:R-:W-:Y:S04]  /*15c0*/  @!P0 STS [R20+UR4+0x400], R23 ;  /* 0x0004001714008988 */ /* 0x000fe80008000804 */
[----:B------:R-:W-:Y:S04]  /*15d0*/  @!P0 STS [R20+UR4+0x420], R9 ;  /* 0x0004200914008988 */ /* 0x000fe80008000804 */
[----:B------:R-:W-:Y:S04]  /*15e0*/  @!P0 STS [R20+UR4+0x440], R17 ;  /* 0x0004401114008988 */ /* 0x000fe80008000804 */
[----:B------:R-:W-:Y:S01]  /*15f0*/  @!P0 STS [R20+UR4+0x460], R11 ;  /* 0x0004600b14008988 */ /* 0x000fe20008000804 */
[----:B------:R-:W-:Y:S01]  /*1600*/  BAR.SYNC.DEFER_BLOCKING 0x0 ;  /* 0x0000000000007b1d */ /* 0x000fe20000010000 */
[----:B------:R-:W-:-:S02]  /*1610*/  ISETP.GE.AND P1, PT, R13, 0x100, PT ;  /* 0x000001000d00780c */ /* 0x000fc40003f26270 */
[----:B------:R-:W-:-:S11]  /*1620*/  SHF.L.U32 R3, R13, 0x2, RZ ;  /* 0x000000020d037819 */ /* 0x000fd600000006ff */
[----:B------:R-:W0:Y:S04]  /*1630*/  @!P1 LDS R31, [R3+UR4+0x800] ;  /* 0x00080004031f9984 */ /* 0x000e280008000800 */
[----:B------:R-:W1:Y:S04]  /*1640*/  @!P1 LDS R30, [R3+UR4] ;  /* 0x00000004031e9984 */ /* 0x000e680008000800 */
[----:B------:R-:W-:Y:S04]  /*1650*/  @!P1 LDS R28, [R3+UR4+0x400] ;  /* 0x00040004031c9984 */ /* 0x000fe80008000800 */
[----:B0-----:R-:W0:Y:S04]  /*1660*/  SHFL.BFLY PT, R8, R31, 0x4, 0x1f ;  /* 0x0c801f001f087f89 */ /* 0x001e2800000e0000 */
[----:B-1----:R-:W-:Y:S01]  /*1670*/  SHFL.BFLY PT, R7, R30, 0x4, 0x1f ;  /* 0x0c801f001e077f89 */ /* 0x002fe200000e0000 */
[----:B0-----:R-:W-:-:S05]  /*1680*/  FADD R5, R31, R8 ;  /* 0x000000081f057221 */ /* 0x001fca0000000000 */
[C---:B------:R-:W-:Y:S01]  /*1690*/  FSETP.GEU.AND P1, PT, |R5|.reuse, 1.175494350822287508e-38, PT ;  /* 0x008000000500780b */ /* 0x040fe20003f2e200 */
[----:B------:R-:W0:Y:S01]  /*16a0*/  SHFL.BFLY PT, R12, R5, 0x2, 0x1f ;  /* 0x0c401f00050c7f89 */ /* 0x000e2200000e0000 */
[C---:B------:R-:W-:Y:S01]  /*16b0*/  FMUL R6, R5.reuse, 0.25 ;  /* 0x3e80000005067820 */ /* 0x040fe20000400000 */
[----:B------:R-:W-:-:S04]  /*16c0*/  FSETP.GT.AND P0, PT, |R5|, 8.50705917302346158658e+37, PT ;  /* 0x7e8000000500780b */ /* 0x000fc80003f04200 */
[----:B------:R-:W-:Y:S01]  /*16d0*/  FSEL R10, R6, R5, P0 ;  /* 0x00000005060a7208 */ /* 0x000fe20000000000 */
[----:B------:R-:W1:Y:S05]  /*16e0*/  SHFL.BFLY PT, R9, R28, 0x4, 0x1f ;  /* 0x0c801f001c097f89 */ /* 0x000e6a00000e0000 */
[----:B------:R-:W-:-:S04]  /*16f0*/  @!P1 FMUL R10, R10, 16777216 ;  /* 0x4b8000000a0a9820 */ /* 0x000fc80000400000 */
[----:B------:R-:W2:Y:S01]  /*1700*/  MUFU.RCP R11, R10 ;  /* 0x0000000a000b7308 */ /* 0x000ea20000001000 */
[----:B------:R-:W-:-:S04]  /*1710*/  @P0 FMUL R8, R8, 0.25 ;  /* 0x3e80000008080820 */ /* 0x000fc80000400000 */
[----:B------:R-:W-:Y:S01]  /*1720*/  @!P1 FMUL R8, R8, 16777216 ;  /* 0x4b80000008089820 */ /* 0x000fe20000400000 */
[C---:B0-----:R-:W-:Y:S01]  /*1730*/  FADD R6, R5.reuse, R12 ;  /* 0x0000000c05067221 */ /* 0x041fe20000000000 */
[----:B------:R-:W-:Y:S01]  /*1740*/  FADD R7, -R30, R7 ;  /* 0x000000071e077221 */ /* 0x000fe20000000100 */
[----:B------:R-:W-:-:S03]  /*1750*/  FSETP.NEU.AND P1, PT, R5, RZ, PT ;  /* 0x000000ff0500720b */ /* 0x000fc60003f2d000 */
[C---:B------:R-:W-:Y:S01]  /*1760*/  FSETP.GEU.AND P2, PT, |R6|.reuse, 1.175494350822287508e-38, PT ;  /* 0x008000000600780b */ /* 0x040fe20003f4e200 */
[----:B--2---:R-:W-:Y:S01]  /*1770*/  FMUL R11, R11, R8 ;  /* 0x000000080b0b7220 */ /* 0x004fe20000400000 */
[C---:B------:R-:W-:Y:S01]  /*1780*/  FMUL R15, R6.reuse, 0.25 ;  /* 0x3e800000060f7820 */ /* 0x040fe20000400000 */
[----:B------:R-:W-:Y:S01]  /*1790*/  FSETP.GT.AND P0, PT, |R6|, 8.50705917302346158658e+37, PT ;  /* 0x7e8000000600780b */ /* 0x000fe20003f04200 */
[----:B------:R-:W-:Y:S02]  /*17a0*/  FMUL R8, R7, R7 ;  /* 0x0000000707087220 */ /* 0x000fe40000400000 */
[----:B------:R-:W-:Y:S01]  /*17b0*/  FSEL R11, R11, RZ, P1 ;  /* 0x000000ff0b0b7208 */ /* 0x000fe20000800000 */
[----:B-1----:R-:W-:Y:S01]  /*17c0*/  FADD R28, R28, R9 ;  /* 0x000000091c1c7221 */ /* 0x002fe20000000000 */
[----:B------:R-:W-:Y:S01]  /*17d0*/  FSEL R15, R15, R6, P0 ;  /* 0x000000060f0f7208 */ /* 0x000fe20000000000 */
[----:B------:R-:W-:Y:S02]  /*17e0*/  FMUL R8, R31, R8 ;  /* 0x000000081f087220 */ /* 0x000fe40000400000 */
[----:B------:R-:W-:-:S02]  /*17f0*/  FFMA R7, R7, R11, R30 ;  /* 0x0000000b07077223 */ /* 0x000fc4000000001e */
[----:B------:R-:W-:Y:S01]  /*1800*/  FFMA R8, R11, R8, R28 ;  /* 0x000000080b087223 */ /* 0x000fe2000000001c */
[----:B------:R-:W-:Y:S01]  /*1810*/  @!P2 FMUL R15, R15, 16777216 ;  /* 0x4b8000000f0fa820 */ /* 0x000fe20000400000 */
[----:B------:R-:W0:Y:S04]  /*1820*/  SHFL.BFLY PT, R11, R6, 0x1, 0x1f ;  /* 0x0c201f00060b7f89 */ /* 0x000e2800000e0000 */
[----:B------:R-:W1:Y:S01]  /*1830*/  SHFL.BFLY PT, R10, R7, 0x2, 0x1f ;  /* 0x0c401f00070a7f89 */ /* 0x000e6200000e0000 */
[----:B------:R-:W2:Y:S03]  /*1840*/  MUFU.RCP R15, R15 ;  /* 0x0000000f000f7308 */ /* 0x000ea60000001000 */
[----:B------:R-:W3:Y:S01]  /*1850*/  SHFL.BFLY PT, R9, R8, 0x2, 0x1f ;  /* 0x0c401f0008097f89 */ /* 0x000ee200000e0000 */
[----:B------:R-:W-:-:S04]  /*1860*/  @P0 FMUL R12, R12, 0.25 ;  /* 0x3e8000000c0c0820 */ /* 0x000fc80000400000 */
[----:B------:R-:W-:Y:S01]  /*1870*/  @!P2 FMUL R12, R12, 16777216 ;  /* 0x4b8000000c0ca820 */ /* 0x000fe20000400000 */
[----:B------:R-:W-:-:S03]  /*1880*/  FSETP.NEU.AND P0, PT, R6, RZ, PT ;  /* 0x000000ff0600720b */ /* 0x000fc60003f0d000 */
[----:B--2---:R-:W-:Y:S01]  /*1890*/  FMUL R12, R15, R12 ;  /* 0x0000000c0f0c7220 */ /* 0x004fe20000400000 */
[----:B0-----:R-:W-:-:S04]  /*18a0*/  FADD R20, R6, R11 ;  /* 0x0000000b06147221 */ /* 0x001fc80000000000 */
[----:B------:R-:W-:Y:S01]  /*18b0*/  FSEL R12, R12, RZ, P0 ;  /* 0x000000ff0c0c7208 */ /* 0x000fe20000000000 */
[----:B-1----:R-:W-:Y:S01]  /*18c0*/  FADD R10, -R7, R10 ;  /* 0x0000000a070a7221 */ /* 0x002fe20000000100 */
[----:B------:R-:W-:Y:S01]  /*18d0*/  FSETP.GEU.AND P1, PT, |R20|, 1.175494350822287508e-38, PT ;  /* 0x008000001400780b */ /* 0x000fe20003f2e200 */
[----:B---3--:R-:W-:Y:S02]  /*18e0*/  FADD R9, R8, R9 ;  /* 0x0000000908097221 */ /* 0x008fe40000000000 */
[C---:B------:R-:W-:Y:S01]  /*18f0*/  FMUL R8, R10.reuse, R10 ;  /* 0x0000000a0a087220 */ /* 0x040fe20000400000 */
[----:B------:R-:W-:Y:S01]  /*1900*/  FFMA R7, R10, R12, R7 ;  /* 0x0000000c0a077223 */ /* 0x000fe20000000007 */
[C---:B------:R-:W-:Y:S01]  /*1910*/  FMUL R15, R20.reuse, 0.25 ;  /* 0x3e800000140f7820 */ /* 0x040fe20000400000 */
[----:B------:R-:W-:Y:S01]  /*1920*/  FSETP.GT.AND P0, PT, |R20|, 8.50705917302346158658e+37, PT ;  /* 0x7e8000001400780b */ /* 0x000fe20003f04200 */
[----:B------:R-:W-:Y:S02]  /*1930*/  FMUL R8, R5, R8 ;  /* 0x0000000805087220 */ /* 0x000fe40000400000 */
[----:B------:R-:W0:Y:S01]  /*1940*/  SHFL.BFLY PT, R10, R7, 0x1, 0x1f ;  /* 0x0c201f00070a7f89 */ /* 0x000e2200000e0000 */
[----:B------:R-:W-:Y:S01]  /*1950*/  FSEL R15, R15, R20, P0 ;  /* 0x000000140f0f7208 */ /* 0x000fe20000000000 */
[----:B------:R-:W-:-:S04]  /*1960*/  FFMA R8, R12, R8, R9 ;  /* 0x000000080c087223 */ /* 0x000fc80000000009 */
[----:B------:R-:W-:Y:S01]  /*1970*/  @!P1 FMUL R15, R15, 16777216 ;  /* 0x4b8000000f0f9820 */ /* 0x000fe20000400000 */
[----:B------:R-:W1:Y:S03]  /*1980*/  SHFL.BFLY PT, R5, R8, 0x1, 0x1f ;  /* 0x0c201f0008057f89 */ /* 0x000e6600000e0000 */
[----:B------:R-:W2:Y:S01]  /*1990*/  MUFU.RCP R12, R15 ;  /* 0x0000000f000c7308 */ /* 0x000ea20000001000 */
[----:B------:R-:W-:Y:S01]  /*19a0*/  @P0 FMUL R11, R11, 0.25 ;  /* 0x3e8000000b0b0820 */ /* 0x000fe20000400000 */
[----:B------:R-:W-:-:S03]  /*19b0*/  LOP3.LUT P0, RZ, R13, 0x7, RZ, 0xc0, !PT ;  /* 0x000000070dff7812 */ /* 0x000fc6000780c0ff */
[----:B------:R-:W-:Y:S01]  /*19c0*/  @!P1 FMUL R11, R11, 16777216 ;  /* 0x4b8000000b0b9820 */ /* 0x000fe20000400000 */
[----:B------:R-:W-:Y:S02]  /*19d0*/  FSETP.NEU.AND P1, PT, R20, RZ, PT ;  /* 0x000000ff1400720b */ /* 0x000fe40003f2d000 */
[----:B------:R-:W-:Y:S01]  /*19e0*/  ISETP.LT.AND P0, PT, R13, 0x100, !P0 ;  /* 0x000001000d00780c */ /* 0x000fe20004701270 */
[----:B0-----:R-:W-:Y:S01]  /*19f0*/  FADD R10, -R7, R10 ;  /* 0x0000000a070a7221 */ /* 0x001fe20000000100 */
[----:B--2---:R-:W-:-:S03]  /*1a00*/  FMUL R12, R12, R11 ;  /* 0x0000000b0c0c7220 */ /* 0x004fc60000400000 */
[----:B------:R-:W-:Y:S02]  /*1a10*/  FMUL R9, R10, R10 ;  /* 0x0000000a0a097220 */ /* 0x000fe40000400000 */
[----:B------:R-:W-:Y:S01]  /*1a20*/  FSEL R12, R12, RZ, P1 ;  /* 0x000000ff0c0c7208 */ /* 0x000fe20000800000 */
[----:B-1----:R-:W-:Y:S01]  /*1a30*/  FADD R5, R8, R5 ;  /* 0x0000000508057221 */ /* 0x002fe20000000000 */
[----:B------:R-:W-:-:S03]  /*1a40*/  FMUL R9, R6, R9 ;  /* 0x0000000906097220 */ /* 0x000fc60000400000 */
[----:B------:R-:W-:Y:S01]  /*1a50*/  FFMA R10, R10, R12, R7 ;  /* 0x0000000c0a0a7223 */ /* 0x000fe20000000007 */
[----:B------:R-:W-:Y:S01]  /*1a60*/  FFMA R6, R12, R9, R5 ;  /* 0x000000090c067223 */ /* 0x000fe20000000005 */
[----:B------:R0:W-:Y:S04]  /*1a70*/  @P0 STS [R3+UR4+0x800], R20 ;  /* 0x0008001403000988 */ /* 0x0001e80008000804 */
[----:B------:R-:W-:Y:S04]  /*1a80*/  @P0 STS [R3+UR4], R10 ;  /* 0x0000000a03000988 */ /* 0x000fe80008000804 */
[----:B------:R1:W-:Y:S01]  /*1a90*/  @P0 STS [R3+UR4+0x400], R6 ;  /* 0x0004000603000988 */ /* 0x0003e20008000804 */
[----:B------:R-:W-:Y:S01]  /*1aa0*/  IADD3 R5, R4, UR4, RZ ;  /* 0x0000000404057c10 */ /* 0x000fe2000fffe0ff */
[----:B0-----:R-:W0:Y:S08]  /*1ab0*/  LDC.64 R20, c[0x0][0x230] ;  /* 0x00008c00ff147b82 */ /* 0x001e300000000a00 */
[----:B------:R-:W-:Y:S08]  /*1ac0*/  BAR.SYNC.DEFER_BLOCKING 0x0 ;  /* 0x0000000000007b1d */ /* 0x000ff00000010000 */
[----:B-1----:R-:W1:Y:S01]  /*1ad0*/  LDC.64 R6, c[0x0][0x228] ;  /* 0x00008a00ff067b82 */ /* 0x002e620000000a00 */
[----:B------:R-:W-:Y:S04]  /*1ae0*/  LDS R12, [R4+UR4] ;  /* 0x00000004040c7984 */ /* 0x000fe80008000800 */
[----:B------:R-:W-:Y:S04]  /*1af0*/  LDS R13, [R4+UR4+0x20] ;  /* 0x00002004040d7984 */ /* 0x000fe80008000800 */
[----:B------:R-:W-:Y:S04]  /*1b00*/  LDS R14, [R4+UR4+0x40] ;  /* 0x00004004040e7984 */ /* 0x000fe80008000800 */
[----:B------:R-:W2:Y:S04]  /*1b10*/  LDS R15, [R4+UR4+0x60] ;  /* 0x00006004040f7984 */ /* 0x000ea80008000800 */
[----:B------:R-:W-:Y:S04]  /*1b20*/  LDS R16, [R4+UR4+0x400] ;  /* 0x0004000404107984 */ /* 0x000fe80008000800 */
[----:B------:R-:W-:Y:S04]  /*1b30*/  LDS R17, [R4+UR4+0x420] ;  /* 0x0004200404117984 */ /* 0x000fe80008000800 */
[----:B------:R-:W-:Y:S04]  /*1b40*/  LDS R18, [R4+UR4+0x440] ;  /* 0x0004400404127984 */ /* 0x000fe80008000800 */
[----:B------:R-:W3:Y:S04]  /*1b50*/  LDS R19, [R4+UR4+0x460] ;  /* 0x0004600404137984 */ /* 0x000ee80008000800 */
[----:B------:R-:W-:Y:S04]  /*1b60*/  LDS R8, [R4+UR4+0x800] ;  /* 0x0008000404087984 */ /* 0x000fe80008000800 */
[----:B------:R-:W-:Y:S04]  /*1b70*/  LDS R9, [R4+UR4+0x820] ;  /* 0x0008200404097984 */ /* 0x000fe80008000800 */
[----:B------:R-:W-:Y:S04]  /*1b80*/  LDS R10, [R4+UR4+0x840] ;  /* 0x00084004040a7984 */ /* 0x000fe80008000800 */
[----:B------:R-:W4:Y:S01]  /*1b90*/  LDS R11, [R4+UR4+0x860] ;  /* 0x00086004040b7984 */ /* 0x000f220008000800 */
[----:B------:R-:W-:Y:S01]  /*1ba0*/  IMAD R32, R32, -0x1c, R5 ;  /* 0xffffffe420207824 */ /* 0x000fe200078e0205 */
[----:B------:R-:W-:Y:S01]  /*1bb0*/  BAR.SYNC.DEFER_BLOCKING 0x0 ;  /* 0x0000000000007b1d */ /* 0x000fe20000010000 */
[----:B------:R-:W-:-:S05]  /*1bc0*/  LOP3.LUT R3, R0, 0x1f, RZ, 0xc0, !PT ;  /* 0x0000001f00037812 */ /* 0x000fca00078ec0ff */
[----:B--2---:R-:W-:Y:S01]  /*1bd0*/  STS.128 [R32], R12 ;  /* 0x0000000c20007388 */ /* 0x004fe20000000c00 */
[----:B------:R-:W-:Y:S01]  /*1be0*/  LEA R22, R3, UR4, 0x2 ;  /* 0x0000000403167c11 */ /* 0x000fe2000f8e10ff */
[----:B------:R-:W-:Y:S06]  /*1bf0*/  BAR.SYNC.DEFER_BLOCKING 0x0 ;  /* 0x0000000000007b1d */ /* 0x000fec0000010000 */
[----:B------:R-:W2:Y:S02]  /*1c00*/  LDS R23, [R22] ;  /* 0x0000000016177984 */ /* 0x000ea40000000800 */
[----:B------:R-:W-:Y:S06]  /*1c10*/  BAR.SYNC.DEFER_BLOCKING 0x0 ;  /* 0x0000000000007b1d */ /* 0x000fec0000010000 */
[----:B---3--:R-:W-:Y:S02]  /*1c20*/  STS.128 [R32], R16 ;  /* 0x0000001020007388 */ /* 0x008fe40000000c00 */
[----:B------:R-:W-:Y:S06]  /*1c30*/  BAR.SYNC.DEFER_BLOCKING 0x0 ;  /* 0x0000000000007b1d */ /* 0x000fec0000010000 */
[----:B------:R-:W3:Y:S02]  /*1c40*/  LDS R25, [R22] ;  /* 0x0000000016197984 */ /* 0x000ee40000000800 */
[----:B------:R-:W-:Y:S01]  /*1c50*/  BAR.SYNC.DEFER_BLOCKING 0x0 ;  /* 0x0000000000007b1d */ /* 0x000fe20000010000 */
[----:B------:R-:W-:-:S04]  /*1c60*/  LOP3.LUT R29, R29, 0x1f, R0, 0xf8, !PT ;  /* 0x0000001f1d1d7812 */ /* 0x000fc800078ef800 */
[----:B------:R-:W-:-:S04]  /*1c70*/  ISETP.GE.AND P0, PT, R29, 0x100, PT ;  /* 0x000001001d00780c */ /* 0x000fc80003f06270 */
[----:B------:R-:W-:Y:S01]  /*1c80*/  ISETP.EQ.AND P0, PT, R2, RZ, !P0 ;  /* 0x000000ff0200720c */ /* 0x000fe20004702270 */
[----:B----4-:R4:W-:Y:S01]  /*1c90*/  STS.128 [R32], R8 ;  /* 0x0000000820007388 */ /* 0x0109e20000000c00 */
[C---:B-1----:R-:W-:Y:S01]  /*1ca0*/  IMAD.WIDE R2, R29.reuse, 0x4, R6 ;  /* 0x000000041d027825 */ /* 0x042fe200078e0206 */
[----:B------:R-:W-:Y:S03]  /*1cb0*/  BAR.SYNC.DEFER_BLOCKING 0x0 ;  /* 0x0000000000007b1d */ /* 0x000fe60000010000 */
[----:B0-----:R-:W-:-:S07]  /*1cc0*/  IMAD.WIDE R4, R29, 0x4, R20 ;  /* 0x000000041d047825 */ /* 0x001fce00078e0214 */
[----:B--2---:R4:W-:Y:S04]  /*1cd0*/  @P0 STG.E desc[UR6][R2.64], R23 ;  /* 0x0000001702000986 */ /* 0x0049e8000c101906 */
[----:B---3--:R4:W-:Y:S01]  /*1ce0*/  @P0 STG.E desc[UR6][R4.64], R25 ;  /* 0x0000001904000986 */ /* 0x0089e2000c101906 */
[----:B------:R-:W-:Y:S05]  /*1cf0*/  @!P0 EXIT ;  /* 0x000000000000894d */ /* 0x000fea0003800000 */
[----:B----4-:R-:W0:Y:S01]  /*1d00*/  LDS R5, [R22] ;  /* 0x0000000016057984 */ /* 0x010e220000000800 */
[----:B------:R-:W1:Y:S02]  /*1d10*/  LDC.64 R2, c[0x0][0x238] ;  /* 0x00008e00ff027b82 */ /* 0x000e640000000a00 */
[----:B-1----:R-:W-:-:S05]  /*1d20*/  IMAD.WIDE R2, R29, 0x4, R2 ;  /* 0x000000041d027825 */ /* 0x002fca00078e0202 */
[----:B0-----:R-:W-:Y:S01]  /*1d30*/  STG.E desc[UR6][R2.64], R5 ;  /* 0x0000000502007986 */ /* 0x001fe2000c101906 */
[----:B------:R-:W-:Y:S05]  /*1d40*/  EXIT ;  /* 0x000000000000794d */ /* 0x000fea0003800000 */
.L_x_0:
[----:B------:R-:W-:-:S00]  /*1d50*/  BRA `(.L_x_0) ;  /* 0xfffffffc00fc7947 */ /* 0x000fc0000383ffff */
[----:B------:R-:W-:-:S00]  /*1d60*/  NOP ;  /* 0x0000000000007918 */ /* 0x000fc00000000000 */
        /* <DEDUP_REMOVED lines=9> */
.L_x_1:


//--------------------- .nv.shared.triton_per_fused_native_group_norm_7 --------------------------
	.section	.nv.shared.triton_per_fused_native_group_norm_7,"aw",@nobits
	.sectionflags	@""
	.align	16
	.zero		1024


//--------------------- .nv.constant0.triton_per_fused_native_group_norm_7 --------------------------
	.section	.nv.constant0.triton_per_fused_native_group_norm_7,"a",@progbits
	.sectionflags	@""
	.align	4
.nv.constant0.triton_per_fused_native_group_norm_7:
	.zero		584
